//
// Generated by NVIDIA NVVM Compiler
//
// Compiler Build ID: CL-36424714
// Cuda compilation tools, release 13.0, V13.0.88
// Based on NVVM 20.0.0
//

.version 9.0
.target sm_100
.address_size 64

	// .globl	candidate0
// _ZZ10candidate0E15pad_temp_shared has been demoted
// _ZZ10candidate0E13kernel_shared has been demoted

.visible .entry candidate0(
	.param .u64 .ptr .align 1 candidate0_param_0,
	.param .u64 .ptr .align 1 candidate0_param_1,
	.param .u64 .ptr .align 1 candidate0_param_2
)
.maxntid 196
{
	.local .align 16 .b8 	__local_depot0[64];
	.reg .b64 	%SP;
	.reg .b64 	%SPL;
	.reg .pred 	%p<7>;
	.reg .b16 	%rs<12>;
	.reg .b32 	%r<127>;
	.reg .b32 	%f<385>;
	.reg .b64 	%rd<45>;
	// demoted variable
	.shared .align 4 .b8 _ZZ10candidate0E15pad_temp_shared[25088];
	// demoted variable
	.shared .align 4 .b8 _ZZ10candidate0E13kernel_shared[8192];
	mov.u64 	%SPL, __local_depot0;
	add.u64 	%rd1, %SPL, 0;
	mov.f32 	%f129, 0f00000000;
	st.local.v4.f32 	[%rd1], {%f129, %f129, %f129, %f129};
	st.local.v4.f32 	[%rd1+16], {%f129, %f129, %f129, %f129};
	st.local.v4.f32 	[%rd1+32], {%f129, %f129, %f129, %f129};
	st.local.v4.f32 	[%rd1+48], {%f129, %f129, %f129, %f129};
	mov.u32 	%r14, %tid.x;
	cvt.u16.u32 	%rs1, %r14;
	mul.lo.s16 	%rs2, %rs1, 79;
	shr.u16 	%rs3, %rs2, 8;
	sub.s16 	%rs4, %rs1, %rs3;
	and.b16  	%rs5, %rs4, 254;
	shr.u16 	%rs6, %rs5, 1;
	add.s16 	%rs7, %rs6, %rs3;
	shr.u16 	%rs8, %rs7, 5;
	cvt.u32.u16 	%r1, %rs8;
	mul.lo.s16 	%rs9, %rs8, 49;
	sub.s16 	%rs10, %rs1, %rs9;
	shl.b16 	%rs11, %rs10, 1;
	cvt.u32.u16 	%r15, %rs11;
	and.b32  	%r2, %r15, 254;
	mov.b32 	%r124, 0;
	mov.u32 	%r5, %ctaid.x;
	and.b32  	%r16, %r5, 1;
	shl.b32 	%r21, %r14, 3;
$L__BB0_1:
	ld.param.u64 	%rd42, [candidate0_param_1];
	ld.param.u64 	%rd41, [candidate0_param_0];
	setp.gt.u32 	%p1, %r14, 87;
	bar.sync 	0;
	setp.eq.b32 	%p2, %r16, 1;
	selp.b32 	%r17, 98, 0, %p2;
	mad.lo.s32 	%r18, %r1, 196, %r17;
	add.s32 	%r19, %r18, %r2;
	mad.lo.s32 	%r20, %r124, 12544, %r19;
	cvta.to.global.u64 	%rd9, %rd41;
	mul.wide.u32 	%rd10, %r20, 4;
	add.s64 	%rd11, %rd9, %rd10;
	ld.global.nc.v2.f32 	{%f130, %f131}, [%rd11];
	mov.u32 	%r22, _ZZ10candidate0E15pad_temp_shared;
	add.s32 	%r23, %r22, %r21;
	st.shared.v2.f32 	[%r23], {%f130, %f131};
	ld.global.nc.v2.f32 	{%f132, %f133}, [%rd11+3136];
	st.shared.v2.f32 	[%r23+1568], {%f132, %f133};
	ld.global.nc.v2.f32 	{%f134, %f135}, [%rd11+6272];
	st.shared.v2.f32 	[%r23+3136], {%f134, %f135};
	ld.global.nc.v2.f32 	{%f136, %f137}, [%rd11+9408];
	st.shared.v2.f32 	[%r23+4704], {%f136, %f137};
	ld.global.nc.v2.f32 	{%f138, %f139}, [%rd11+12544];
	st.shared.v2.f32 	[%r23+6272], {%f138, %f139};
	ld.global.nc.v2.f32 	{%f140, %f141}, [%rd11+15680];
	st.shared.v2.f32 	[%r23+7840], {%f140, %f141};
	ld.global.nc.v2.f32 	{%f142, %f143}, [%rd11+18816];
	st.shared.v2.f32 	[%r23+9408], {%f142, %f143};
	ld.global.nc.v2.f32 	{%f144, %f145}, [%rd11+21952];
	st.shared.v2.f32 	[%r23+10976], {%f144, %f145};
	ld.global.nc.v2.f32 	{%f146, %f147}, [%rd11+25088];
	st.shared.v2.f32 	[%r23+12544], {%f146, %f147};
	ld.global.nc.v2.f32 	{%f148, %f149}, [%rd11+28224];
	st.shared.v2.f32 	[%r23+14112], {%f148, %f149};
	ld.global.nc.v2.f32 	{%f150, %f151}, [%rd11+31360];
	st.shared.v2.f32 	[%r23+15680], {%f150, %f151};
	ld.global.nc.v2.f32 	{%f152, %f153}, [%rd11+34496];
	st.shared.v2.f32 	[%r23+17248], {%f152, %f153};
	ld.global.nc.v2.f32 	{%f154, %f155}, [%rd11+37632];
	st.shared.v2.f32 	[%r23+18816], {%f154, %f155};
	ld.global.nc.v2.f32 	{%f156, %f157}, [%rd11+40768];
	st.shared.v2.f32 	[%r23+20384], {%f156, %f157};
	ld.global.nc.v2.f32 	{%f158, %f159}, [%rd11+43904];
	st.shared.v2.f32 	[%r23+21952], {%f158, %f159};
	ld.global.nc.v2.f32 	{%f160, %f161}, [%rd11+47040];
	st.shared.v2.f32 	[%r23+23520], {%f160, %f161};
	shl.b32 	%r6, %r124, 6;
	shl.b32 	%r24, %r14, 2;
	and.b32  	%r25, %r24, 768;
	and.b32  	%r26, %r14, 63;
	or.b32  	%r27, %r25, %r26;
	shl.b32 	%r28, %r5, 12;
	and.b32  	%r29, %r28, 2147475456;
	or.b32  	%r30, %r27, %r29;
	add.s32 	%r31, %r30, %r6;
	cvta.to.global.u64 	%rd2, %rd42;
	mul.wide.u32 	%rd12, %r31, 4;
	add.s64 	%rd13, %rd2, %rd12;
	ld.global.nc.f32 	%f162, [%rd13];
	mov.u32 	%r32, _ZZ10candidate0E13kernel_shared;
	add.s32 	%r7, %r32, %r24;
	st.shared.f32 	[%r7], %f162;
	or.b32  	%r33, %r14, %r28;
	add.s32 	%r34, %r33, 4;
	and.b32  	%r35, %r34, 2147475519;
	add.s32 	%r36, %r24, 784;
	and.b32  	%r37, %r36, 1792;
	or.b32  	%r38, %r35, %r37;
	add.s32 	%r39, %r38, %r6;
	mul.wide.u32 	%rd14, %r39, 4;
	add.s64 	%rd15, %rd2, %rd14;
	ld.global.nc.f32 	%f163, [%rd15];
	st.shared.f32 	[%r7+784], %f163;
	add.s32 	%r40, %r33, 8;
	and.b32  	%r41, %r40, 2147475519;
	add.s32 	%r42, %r24, 1568;
	and.b32  	%r43, %r42, 3840;
	or.b32  	%r44, %r41, %r43;
	add.s32 	%r45, %r44, %r6;
	mul.wide.u32 	%rd16, %r45, 4;
	add.s64 	%rd17, %rd2, %rd16;
	ld.global.nc.f32 	%f164, [%rd17];
	st.shared.f32 	[%r7+1568], %f164;
	add.s32 	%r46, %r33, 12;
	and.b32  	%r47, %r46, 2147475519;
	add.s32 	%r48, %r24, 2352;
	and.b32  	%r49, %r48, 3840;
	or.b32  	%r50, %r47, %r49;
	add.s32 	%r51, %r50, %r6;
	mul.wide.u32 	%rd18, %r51, 4;
	add.s64 	%rd19, %rd2, %rd18;
	ld.global.nc.f32 	%f165, [%rd19];
	st.shared.f32 	[%r7+2352], %f165;
	add.s32 	%r52, %r33, 16;
	and.b32  	%r53, %r52, 2147475519;
	add.s32 	%r54, %r24, 3136;
	and.b32  	%r55, %r54, 7936;
	or.b32  	%r56, %r53, %r55;
	add.s32 	%r57, %r56, %r6;
	mul.wide.u32 	%rd20, %r57, 4;
	add.s64 	%rd21, %rd2, %rd20;
	ld.global.nc.f32 	%f166, [%rd21];
	st.shared.f32 	[%r7+3136], %f166;
	add.s32 	%r58, %r33, 20;
	and.b32  	%r59, %r58, 2147475519;
	add.s32 	%r60, %r24, 3920;
	and.b32  	%r61, %r60, 7936;
	or.b32  	%r62, %r59, %r61;
	add.s32 	%r63, %r62, %r6;
	mul.wide.u32 	%rd22, %r63, 4;
	add.s64 	%rd23, %rd2, %rd22;
	ld.global.nc.f32 	%f167, [%rd23];
	st.shared.f32 	[%r7+3920], %f167;
	add.s32 	%r64, %r33, 24;
	and.b32  	%r65, %r64, 2147475519;
	add.s32 	%r66, %r24, 4704;
	and.b32  	%r67, %r66, 5888;
	or.b32  	%r68, %r65, %r67;
	add.s32 	%r69, %r68, %r6;
	mul.wide.u32 	%rd24, %r69, 4;
	add.s64 	%rd25, %rd2, %rd24;
	ld.global.nc.f32 	%f168, [%rd25];
	st.shared.f32 	[%r7+4704], %f168;
	add.s32 	%r70, %r33, 28;
	and.b32  	%r71, %r70, 2147475519;
	add.s32 	%r72, %r24, 5488;
	and.b32  	%r73, %r72, 7936;
	or.b32  	%r74, %r71, %r73;
	add.s32 	%r75, %r74, %r6;
	mul.wide.u32 	%rd26, %r75, 4;
	add.s64 	%rd27, %rd2, %rd26;
	ld.global.nc.f32 	%f169, [%rd27];
	st.shared.f32 	[%r7+5488], %f169;
	xor.b32  	%r76, %r26, 32;
	or.b32  	%r77, %r76, %r28;
	add.s32 	%r78, %r24, 6272;
	and.b32  	%r79, %r78, 7936;
	or.b32  	%r80, %r77, %r79;
	add.s32 	%r81, %r80, %r6;
	mul.wide.u32 	%rd28, %r81, 4;
	add.s64 	%rd29, %rd2, %rd28;
	ld.global.nc.f32 	%f170, [%rd29];
	st.shared.f32 	[%r7+6272], %f170;
	add.s32 	%r82, %r33, 36;
	and.b32  	%r83, %r82, 2147475519;
	add.s32 	%r84, %r24, 7056;
	and.b32  	%r85, %r84, 7936;
	or.b32  	%r86, %r83, %r85;
	add.s32 	%r87, %r86, %r6;
	mul.wide.u32 	%rd30, %r87, 4;
	add.s64 	%rd31, %rd2, %rd30;
	ld.global.nc.f32 	%f171, [%rd31];
	st.shared.f32 	[%r7+7056], %f171;
	@%p1 bra 	$L__BB0_3;
	add.s32 	%r90, %r33, 40;
	and.b32  	%r91, %r90, 2147475519;
	add.s32 	%r93, %r24, 7840;
	and.b32  	%r94, %r93, 16128;
	add.s32 	%r95, %r91, %r94;
	add.s32 	%r96, %r95, %r6;
	mul.wide.u32 	%rd32, %r96, 4;
	add.s64 	%rd33, %rd2, %rd32;
	ld.global.nc.f32 	%f172, [%rd33];
	st.shared.f32 	[%r7+7840], %f172;
$L__BB0_3:
	bar.sync 	0;
	shl.b32 	%r98, %r2, 2;
	add.s32 	%r100, %r22, %r98;
	ld.shared.f32 	%f1, [%r100];
	ld.shared.f32 	%f2, [%r100+392];
	ld.shared.f32 	%f3, [%r100+784];
	ld.shared.f32 	%f4, [%r100+1176];
	ld.shared.f32 	%f5, [%r100+1568];
	ld.shared.f32 	%f6, [%r100+1960];
	ld.shared.f32 	%f7, [%r100+2352];
	ld.shared.f32 	%f8, [%r100+2744];
	ld.shared.f32 	%f9, [%r100+3136];
	ld.shared.f32 	%f10, [%r100+3528];
	ld.shared.f32 	%f11, [%r100+3920];
	ld.shared.f32 	%f12, [%r100+4312];
	ld.shared.f32 	%f13, [%r100+4704];
	ld.shared.f32 	%f14, [%r100+5096];
	ld.shared.f32 	%f15, [%r100+5488];
	ld.shared.f32 	%f16, [%r100+5880];
	ld.shared.f32 	%f17, [%r100+6272];
	ld.shared.f32 	%f18, [%r100+6664];
	ld.shared.f32 	%f19, [%r100+7056];
	ld.shared.f32 	%f20, [%r100+7448];
	ld.shared.f32 	%f21, [%r100+7840];
	ld.shared.f32 	%f22, [%r100+8232];
	ld.shared.f32 	%f23, [%r100+8624];
	ld.shared.f32 	%f24, [%r100+9016];
	ld.shared.f32 	%f25, [%r100+9408];
	ld.shared.f32 	%f26, [%r100+9800];
	ld.shared.f32 	%f27, [%r100+10192];
	ld.shared.f32 	%f28, [%r100+10584];
	ld.shared.f32 	%f29, [%r100+10976];
	ld.shared.f32 	%f30, [%r100+11368];
	ld.shared.f32 	%f31, [%r100+11760];
	ld.shared.f32 	%f32, [%r100+12152];
	ld.shared.f32 	%f33, [%r100+4];
	ld.shared.f32 	%f34, [%r100+396];
	ld.shared.f32 	%f35, [%r100+788];
	ld.shared.f32 	%f36, [%r100+1180];
	ld.shared.f32 	%f37, [%r100+1572];
	ld.shared.f32 	%f38, [%r100+1964];
	ld.shared.f32 	%f39, [%r100+2356];
	ld.shared.f32 	%f40, [%r100+2748];
	ld.shared.f32 	%f41, [%r100+3140];
	ld.shared.f32 	%f42, [%r100+3532];
	ld.shared.f32 	%f43, [%r100+3924];
	ld.shared.f32 	%f44, [%r100+4316];
	ld.shared.f32 	%f45, [%r100+4708];
	ld.shared.f32 	%f46, [%r100+5100];
	ld.shared.f32 	%f47, [%r100+5492];
	ld.shared.f32 	%f48, [%r100+5884];
	ld.shared.f32 	%f49, [%r100+6276];
	ld.shared.f32 	%f50, [%r100+6668];
	ld.shared.f32 	%f51, [%r100+7060];
	ld.shared.f32 	%f52, [%r100+7452];
	ld.shared.f32 	%f53, [%r100+7844];
	ld.shared.f32 	%f54, [%r100+8236];
	ld.shared.f32 	%f55, [%r100+8628];
	ld.shared.f32 	%f56, [%r100+9020];
	ld.shared.f32 	%f57, [%r100+9412];
	ld.shared.f32 	%f58, [%r100+9804];
	ld.shared.f32 	%f59, [%r100+10196];
	ld.shared.f32 	%f60, [%r100+10588];
	ld.shared.f32 	%f61, [%r100+10980];
	ld.shared.f32 	%f62, [%r100+11372];
	ld.shared.f32 	%f63, [%r100+11764];
	ld.shared.f32 	%f64, [%r100+12156];
	mov.b32 	%r125, 64;
	mov.b64 	%rd44, 0;
$L__BB0_4:
	add.s64 	%rd35, %rd1, %rd44;
	ld.local.v2.f32 	{%f173, %f174}, [%rd35];
	shl.b32 	%r101, %r1, 11;
	mov.u32 	%r102, _ZZ10candidate0E13kernel_shared;
	add.s32 	%r103, %r102, %r101;
	add.s32 	%r104, %r103, %r125;
	ld.shared.f32 	%f175, [%r104+-64];
	fma.rn.f32 	%f176, %f1, %f175, %f173;
	ld.shared.f32 	%f177, [%r104+-60];
	fma.rn.f32 	%f178, %f2, %f177, %f176;
	ld.shared.f32 	%f179, [%r104+-56];
	fma.rn.f32 	%f180, %f3, %f179, %f178;
	ld.shared.f32 	%f181, [%r104+-52];
	fma.rn.f32 	%f182, %f4, %f181, %f180;
	ld.shared.f32 	%f183, [%r104+-48];
	fma.rn.f32 	%f184, %f5, %f183, %f182;
	ld.shared.f32 	%f185, [%r104+-44];
	fma.rn.f32 	%f186, %f6, %f185, %f184;
	ld.shared.f32 	%f187, [%r104+-40];
	fma.rn.f32 	%f188, %f7, %f187, %f186;
	ld.shared.f32 	%f189, [%r104+-36];
	fma.rn.f32 	%f190, %f8, %f189, %f188;
	ld.shared.f32 	%f191, [%r104+-32];
	fma.rn.f32 	%f192, %f9, %f191, %f190;
	ld.shared.f32 	%f193, [%r104+-28];
	fma.rn.f32 	%f194, %f10, %f193, %f192;
	ld.shared.f32 	%f195, [%r104+-24];
	fma.rn.f32 	%f196, %f11, %f195, %f194;
	ld.shared.f32 	%f197, [%r104+-20];
	fma.rn.f32 	%f198, %f12, %f197, %f196;
	ld.shared.f32 	%f199, [%r104+-16];
	fma.rn.f32 	%f200, %f13, %f199, %f198;
	ld.shared.f32 	%f201, [%r104+-12];
	fma.rn.f32 	%f202, %f14, %f201, %f200;
	ld.shared.f32 	%f203, [%r104+-8];
	fma.rn.f32 	%f204, %f15, %f203, %f202;
	ld.shared.f32 	%f205, [%r104+-4];
	fma.rn.f32 	%f206, %f16, %f205, %f204;
	ld.shared.f32 	%f207, [%r104];
	fma.rn.f32 	%f208, %f17, %f207, %f206;
	ld.shared.f32 	%f209, [%r104+4];
	fma.rn.f32 	%f210, %f18, %f209, %f208;
	ld.shared.f32 	%f211, [%r104+8];
	fma.rn.f32 	%f212, %f19, %f211, %f210;
	ld.shared.f32 	%f213, [%r104+12];
	fma.rn.f32 	%f214, %f20, %f213, %f212;
	ld.shared.f32 	%f215, [%r104+16];
	fma.rn.f32 	%f216, %f21, %f215, %f214;
	ld.shared.f32 	%f217, [%r104+20];
	fma.rn.f32 	%f218, %f22, %f217, %f216;
	ld.shared.f32 	%f219, [%r104+24];
	fma.rn.f32 	%f220, %f23, %f219, %f218;
	ld.shared.f32 	%f221, [%r104+28];
	fma.rn.f32 	%f222, %f24, %f221, %f220;
	ld.shared.f32 	%f223, [%r104+32];
	fma.rn.f32 	%f224, %f25, %f223, %f222;
	ld.shared.f32 	%f225, [%r104+36];
	fma.rn.f32 	%f226, %f26, %f225, %f224;
	ld.shared.f32 	%f227, [%r104+40];
	fma.rn.f32 	%f228, %f27, %f227, %f226;
	ld.shared.f32 	%f229, [%r104+44];
	fma.rn.f32 	%f230, %f28, %f229, %f228;
	ld.shared.f32 	%f231, [%r104+48];
	fma.rn.f32 	%f232, %f29, %f231, %f230;
	ld.shared.f32 	%f233, [%r104+52];
	fma.rn.f32 	%f234, %f30, %f233, %f232;
	ld.shared.f32 	%f235, [%r104+56];
	fma.rn.f32 	%f236, %f31, %f235, %f234;
	ld.shared.f32 	%f237, [%r104+60];
	fma.rn.f32 	%f238, %f32, %f237, %f236;
	fma.rn.f32 	%f239, %f33, %f175, %f174;
	fma.rn.f32 	%f240, %f34, %f177, %f239;
	fma.rn.f32 	%f241, %f35, %f179, %f240;
	fma.rn.f32 	%f242, %f36, %f181, %f241;
	fma.rn.f32 	%f243, %f37, %f183, %f242;
	fma.rn.f32 	%f244, %f38, %f185, %f243;
	fma.rn.f32 	%f245, %f39, %f187, %f244;
	fma.rn.f32 	%f246, %f40, %f189, %f245;
	fma.rn.f32 	%f247, %f41, %f191, %f246;
	fma.rn.f32 	%f248, %f42, %f193, %f247;
	fma.rn.f32 	%f249, %f43, %f195, %f248;
	fma.rn.f32 	%f250, %f44, %f197, %f249;
	fma.rn.f32 	%f251, %f45, %f199, %f250;
	fma.rn.f32 	%f252, %f46, %f201, %f251;
	fma.rn.f32 	%f253, %f47, %f203, %f252;
	fma.rn.f32 	%f254, %f48, %f205, %f253;
	fma.rn.f32 	%f255, %f49, %f207, %f254;
	fma.rn.f32 	%f256, %f50, %f209, %f255;
	fma.rn.f32 	%f257, %f51, %f211, %f256;
	fma.rn.f32 	%f258, %f52, %f213, %f257;
	fma.rn.f32 	%f259, %f53, %f215, %f258;
	fma.rn.f32 	%f260, %f54, %f217, %f259;
	fma.rn.f32 	%f261, %f55, %f219, %f260;
	fma.rn.f32 	%f262, %f56, %f221, %f261;
	fma.rn.f32 	%f263, %f57, %f223, %f262;
	fma.rn.f32 	%f264, %f58, %f225, %f263;
	fma.rn.f32 	%f265, %f59, %f227, %f264;
	fma.rn.f32 	%f266, %f60, %f229, %f265;
	fma.rn.f32 	%f267, %f61, %f231, %f266;
	fma.rn.f32 	%f268, %f62, %f233, %f267;
	fma.rn.f32 	%f269, %f63, %f235, %f268;
	fma.rn.f32 	%f270, %f64, %f237, %f269;
	st.local.v2.f32 	[%rd35], {%f238, %f270};
	add.s32 	%r125, %r125, 256;
	add.s64 	%rd44, %rd44, 8;
	setp.ne.s32 	%p3, %r125, 2112;
	@%p3 bra 	$L__BB0_4;
	shl.b32 	%r106, %r2, 2;
	mov.u32 	%r107, _ZZ10candidate0E15pad_temp_shared;
	add.s32 	%r108, %r107, %r106;
	ld.shared.f32 	%f65, [%r108+12544];
	ld.shared.f32 	%f66, [%r108+12936];
	ld.shared.f32 	%f67, [%r108+13328];
	ld.shared.f32 	%f68, [%r108+13720];
	ld.shared.f32 	%f69, [%r108+14112];
	ld.shared.f32 	%f70, [%r108+14504];
	ld.shared.f32 	%f71, [%r108+14896];
	ld.shared.f32 	%f72, [%r108+15288];
	ld.shared.f32 	%f73, [%r108+15680];
	ld.shared.f32 	%f74, [%r108+16072];
	ld.shared.f32 	%f75, [%r108+16464];
	ld.shared.f32 	%f76, [%r108+16856];
	ld.shared.f32 	%f77, [%r108+17248];
	ld.shared.f32 	%f78, [%r108+17640];
	ld.shared.f32 	%f79, [%r108+18032];
	ld.shared.f32 	%f80, [%r108+18424];
	ld.shared.f32 	%f81, [%r108+18816];
	ld.shared.f32 	%f82, [%r108+19208];
	ld.shared.f32 	%f83, [%r108+19600];
	ld.shared.f32 	%f84, [%r108+19992];
	ld.shared.f32 	%f85, [%r108+20384];
	ld.shared.f32 	%f86, [%r108+20776];
	ld.shared.f32 	%f87, [%r108+21168];
	ld.shared.f32 	%f88, [%r108+21560];
	ld.shared.f32 	%f89, [%r108+21952];
	ld.shared.f32 	%f90, [%r108+22344];
	ld.shared.f32 	%f91, [%r108+22736];
	ld.shared.f32 	%f92, [%r108+23128];
	ld.shared.f32 	%f93, [%r108+23520];
	ld.shared.f32 	%f94, [%r108+23912];
	ld.shared.f32 	%f95, [%r108+24304];
	ld.shared.f32 	%f96, [%r108+24696];
	ld.shared.f32 	%f97, [%r108+12548];
	ld.shared.f32 	%f98, [%r108+12940];
	ld.shared.f32 	%f99, [%r108+13332];
	ld.shared.f32 	%f100, [%r108+13724];
	ld.shared.f32 	%f101, [%r108+14116];
	ld.shared.f32 	%f102, [%r108+14508];
	ld.shared.f32 	%f103, [%r108+14900];
	ld.shared.f32 	%f104, [%r108+15292];
	ld.shared.f32 	%f105, [%r108+15684];
	ld.shared.f32 	%f106, [%r108+16076];
	ld.shared.f32 	%f107, [%r108+16468];
	ld.shared.f32 	%f108, [%r108+16860];
	ld.shared.f32 	%f109, [%r108+17252];
	ld.shared.f32 	%f110, [%r108+17644];
	ld.shared.f32 	%f111, [%r108+18036];
	ld.shared.f32 	%f112, [%r108+18428];
	ld.shared.f32 	%f113, [%r108+18820];
	ld.shared.f32 	%f114, [%r108+19212];
	ld.shared.f32 	%f115, [%r108+19604];
	ld.shared.f32 	%f116, [%r108+19996];
	ld.shared.f32 	%f117, [%r108+20388];
	ld.shared.f32 	%f118, [%r108+20780];
	ld.shared.f32 	%f119, [%r108+21172];
	ld.shared.f32 	%f120, [%r108+21564];
	ld.shared.f32 	%f121, [%r108+21956];
	ld.shared.f32 	%f122, [%r108+22348];
	ld.shared.f32 	%f123, [%r108+22740];
	ld.shared.f32 	%f124, [%r108+23132];
	ld.shared.f32 	%f125, [%r108+23524];
	ld.shared.f32 	%f126, [%r108+23916];
	ld.shared.f32 	%f127, [%r108+24308];
	ld.shared.f32 	%f128, [%r108+24700];
	mov.b32 	%r126, 0;
$L__BB0_6:
	shl.b32 	%r109, %r126, 1;
	mul.wide.u32 	%rd36, %r109, 4;
	add.s64 	%rd37, %rd1, %rd36;
	ld.local.v2.f32 	{%f271, %f272}, [%rd37];
	shl.b32 	%r110, %r126, 6;
	shl.b32 	%r111, %r1, 9;
	add.s32 	%r112, %r111, %r110;
	shl.b32 	%r113, %r112, 2;
	mov.u32 	%r114, _ZZ10candidate0E13kernel_shared;
	add.s32 	%r115, %r114, %r113;
	ld.shared.f32 	%f273, [%r115+128];
	fma.rn.f32 	%f274, %f65, %f273, %f271;
	ld.shared.f32 	%f275, [%r115+132];
	fma.rn.f32 	%f276, %f66, %f275, %f274;
	ld.shared.f32 	%f277, [%r115+136];
	fma.rn.f32 	%f278, %f67, %f277, %f276;
	ld.shared.f32 	%f279, [%r115+140];
	fma.rn.f32 	%f280, %f68, %f279, %f278;
	ld.shared.f32 	%f281, [%r115+144];
	fma.rn.f32 	%f282, %f69, %f281, %f280;
	ld.shared.f32 	%f283, [%r115+148];
	fma.rn.f32 	%f284, %f70, %f283, %f282;
	ld.shared.f32 	%f285, [%r115+152];
	fma.rn.f32 	%f286, %f71, %f285, %f284;
	ld.shared.f32 	%f287, [%r115+156];
	fma.rn.f32 	%f288, %f72, %f287, %f286;
	ld.shared.f32 	%f289, [%r115+160];
	fma.rn.f32 	%f290, %f73, %f289, %f288;
	ld.shared.f32 	%f291, [%r115+164];
	fma.rn.f32 	%f292, %f74, %f291, %f290;
	ld.shared.f32 	%f293, [%r115+168];
	fma.rn.f32 	%f294, %f75, %f293, %f292;
	ld.shared.f32 	%f295, [%r115+172];
	fma.rn.f32 	%f296, %f76, %f295, %f294;
	ld.shared.f32 	%f297, [%r115+176];
	fma.rn.f32 	%f298, %f77, %f297, %f296;
	ld.shared.f32 	%f299, [%r115+180];
	fma.rn.f32 	%f300, %f78, %f299, %f298;
	ld.shared.f32 	%f301, [%r115+184];
	fma.rn.f32 	%f302, %f79, %f301, %f300;
	ld.shared.f32 	%f303, [%r115+188];
	fma.rn.f32 	%f304, %f80, %f303, %f302;
	ld.shared.f32 	%f305, [%r115+192];
	fma.rn.f32 	%f306, %f81, %f305, %f304;
	ld.shared.f32 	%f307, [%r115+196];
	fma.rn.f32 	%f308, %f82, %f307, %f306;
	ld.shared.f32 	%f309, [%r115+200];
	fma.rn.f32 	%f310, %f83, %f309, %f308;
	ld.shared.f32 	%f311, [%r115+204];
	fma.rn.f32 	%f312, %f84, %f311, %f310;
	ld.shared.f32 	%f313, [%r115+208];
	fma.rn.f32 	%f314, %f85, %f313, %f312;
	ld.shared.f32 	%f315, [%r115+212];
	fma.rn.f32 	%f316, %f86, %f315, %f314;
	ld.shared.f32 	%f317, [%r115+216];
	fma.rn.f32 	%f318, %f87, %f317, %f316;
	ld.shared.f32 	%f319, [%r115+220];
	fma.rn.f32 	%f320, %f88, %f319, %f318;
	ld.shared.f32 	%f321, [%r115+224];
	fma.rn.f32 	%f322, %f89, %f321, %f320;
	ld.shared.f32 	%f323, [%r115+228];
	fma.rn.f32 	%f324, %f90, %f323, %f322;
	ld.shared.f32 	%f325, [%r115+232];
	fma.rn.f32 	%f326, %f91, %f325, %f324;
	ld.shared.f32 	%f327, [%r115+236];
	fma.rn.f32 	%f328, %f92, %f327, %f326;
	ld.shared.f32 	%f329, [%r115+240];
	fma.rn.f32 	%f330, %f93, %f329, %f328;
	ld.shared.f32 	%f331, [%r115+244];
	fma.rn.f32 	%f332, %f94, %f331, %f330;
	ld.shared.f32 	%f333, [%r115+248];
	fma.rn.f32 	%f334, %f95, %f333, %f332;
	ld.shared.f32 	%f335, [%r115+252];
	fma.rn.f32 	%f336, %f96, %f335, %f334;
	fma.rn.f32 	%f337, %f97, %f273, %f272;
	fma.rn.f32 	%f338, %f98, %f275, %f337;
	fma.rn.f32 	%f339, %f99, %f277, %f338;
	fma.rn.f32 	%f340, %f100, %f279, %f339;
	fma.rn.f32 	%f341, %f101, %f281, %f340;
	fma.rn.f32 	%f342, %f102, %f283, %f341;
	fma.rn.f32 	%f343, %f103, %f285, %f342;
	fma.rn.f32 	%f344, %f104, %f287, %f343;
	fma.rn.f32 	%f345, %f105, %f289, %f344;
	fma.rn.f32 	%f346, %f106, %f291, %f345;
	fma.rn.f32 	%f347, %f107, %f293, %f346;
	fma.rn.f32 	%f348, %f108, %f295, %f347;
	fma.rn.f32 	%f349, %f109, %f297, %f348;
	fma.rn.f32 	%f350, %f110, %f299, %f349;
	fma.rn.f32 	%f351, %f111, %f301, %f350;
	fma.rn.f32 	%f352, %f112, %f303, %f351;
	fma.rn.f32 	%f353, %f113, %f305, %f352;
	fma.rn.f32 	%f354, %f114, %f307, %f353;
	fma.rn.f32 	%f355, %f115, %f309, %f354;
	fma.rn.f32 	%f356, %f116, %f311, %f355;
	fma.rn.f32 	%f357, %f117, %f313, %f356;
	fma.rn.f32 	%f358, %f118, %f315, %f357;
	fma.rn.f32 	%f359, %f119, %f317, %f358;
	fma.rn.f32 	%f360, %f120, %f319, %f359;
	fma.rn.f32 	%f361, %f121, %f321, %f360;
	fma.rn.f32 	%f362, %f122, %f323, %f361;
	fma.rn.f32 	%f363, %f123, %f325, %f362;
	fma.rn.f32 	%f364, %f124, %f327, %f363;
	fma.rn.f32 	%f365, %f125, %f329, %f364;
	fma.rn.f32 	%f366, %f126, %f331, %f365;
	fma.rn.f32 	%f367, %f127, %f333, %f366;
	fma.rn.f32 	%f368, %f128, %f335, %f367;
	st.local.v2.f32 	[%rd37], {%f336, %f368};
	add.s32 	%r126, %r126, 1;
	setp.ne.s32 	%p4, %r126, 8;
	@%p4 bra 	$L__BB0_6;
	add.s32 	%r124, %r124, 1;
	setp.ne.s32 	%p5, %r124, 4;
	@%p5 bra 	$L__BB0_1;
	ld.param.u64 	%rd43, [candidate0_param_2];
	cvta.to.global.u64 	%rd38, %rd43;
	mov.u32 	%r116, %ctaid.x;
	shr.u32 	%r117, %r116, 1;
	mul.lo.s32 	%r118, %r117, 6272;
	and.b32  	%r119, %r116, 1;
	setp.eq.b32 	%p6, %r119, 1;
	selp.b32 	%r120, 98, 0, %p6;
	or.b32  	%r121, %r120, %r118;
	mad.lo.s32 	%r122, %r1, 1568, %r121;
	add.s32 	%r123, %r122, %r2;
	ld.local.v4.f32 	{%f369, %f370, %f371, %f372}, [%rd1];
	mul.wide.u32 	%rd39, %r123, 4;
	add.s64 	%rd40, %rd38, %rd39;
	st.global.f32 	[%rd40], %f369;
	st.global.f32 	[%rd40+4], %f370;
	st.global.f32 	[%rd40+784], %f371;
	st.global.f32 	[%rd40+788], %f372;
	ld.local.v4.f32 	{%f373, %f374, %f375, %f376}, [%rd1+16];
	st.global.f32 	[%rd40+1568], %f373;
	st.global.f32 	[%rd40+1572], %f374;
	st.global.f32 	[%rd40+2352], %f375;
	st.global.f32 	[%rd40+2356], %f376;
	ld.local.v4.f32 	{%f377, %f378, %f379, %f380}, [%rd1+32];
	st.global.f32 	[%rd40+3136], %f377;
	st.global.f32 	[%rd40+3140], %f378;
	st.global.f32 	[%rd40+3920], %f379;
	st.global.f32 	[%rd40+3924], %f380;
	ld.local.v4.f32 	{%f381, %f382, %f383, %f384}, [%rd1+48];
	st.global.f32 	[%rd40+4704], %f381;
	st.global.f32 	[%rd40+4708], %f382;
	st.global.f32 	[%rd40+5488], %f383;
	st.global.f32 	[%rd40+5492], %f384;
	ret;

}


// ===== COMPILED SASS (sm_100) =====

	.target	sm_100

	.elftype	@"ET_EXEC"


//--------------------- .note.nv.tkinfo           --------------------------
	.section	.note.nv.tkinfo,"",@"SHT_NOTE"
	.sectionflags	@"SHF_NOTE_NV_TKINFO"
	.tkinfo
        /*0018*/ 	.word	0x00000002
        /*0030*/ 	.string	""
        /*0030*/ 	.string	"ptxas"
        /*0030*/ 	.string	"Cuda compilation tools, release 13.0, V13.0.88"
        /*0030*/ 	.string	"Build cuda_13.0.r13.0/compiler.36424714_0"
        /*0030*/ 	.string	"-arch sm_100 -m 64 "



//--------------------- .note.nv.cuinfo           --------------------------
	.section	.note.nv.cuinfo,"",@"SHT_NOTE"
	.sectionflags	@"SHF_NOTE_NV_CUINFO"
        /*0018*/ 	.short	0x0002
        /*001a*/ 	.short	0x0064
        /*001c*/ 	.short	0x0082
	.zero		2


//--------------------- .nv.info                  --------------------------
	.section	.nv.info,"",@"SHT_CUDA_INFO"
	.align	4


	//----- nvinfo : EIATTR_REGCOUNT
	.align		4
        /*0000*/ 	.byte	0x04, 0x2f
        /*0002*/ 	.short	(.L_1 - .L_0)
	.align		4
.L_0:
        /*0004*/ 	.word	index@(candidate0)
        /*0008*/ 	.word	0x0000006a


	//----- nvinfo : EIATTR_FRAME_SIZE
	.align		4
.L_1:
        /*000c*/ 	.byte	0x04, 0x11
        /*000e*/ 	.short	(.L_3 - .L_2)
	.align		4
.L_2:
        /*0010*/ 	.word	index@(candidate0)
        /*0014*/ 	.word	0x00000000


	//----- nvinfo : EIATTR_MIN_STACK_SIZE
	.align		4
.L_3:
        /*0018*/ 	.byte	0x04, 0x12
        /*001a*/ 	.short	(.L_5 - .L_4)
	.align		4
.L_4:
        /*001c*/ 	.word	index@(candidate0)
        /*0020*/ 	.word	0x00000000
.L_5:


//--------------------- .nv.compat                --------------------------
	.section	.nv.compat,"",@"SHT_CUDA_COMPAT_INFO"
	.align	4
        /*0000*/ 	.byte	0x02, 0x09, 0x00, 0x00, 0x02, 0x02, 0x01, 0x00, 0x02, 0x05, 0x05, 0x00, 0x03, 0x07, 0x01, 0x01
        /*0010*/ 	.byte	0x02, 0x03, 0x00, 0x00, 0x02, 0x06, 0x01, 0x00, 0x04, 0x0b, 0x08, 0x00, 0x09, 0x00, 0x00, 0x00
        /*0020*/ 	.byte	0x00, 0x00, 0x00, 0x00


//--------------------- .nv.info.candidate0       --------------------------
	.section	.nv.info.candidate0,"",@"SHT_CUDA_INFO"
	.sectionflags	@""
	.align	4


	//----- nvinfo : EIATTR_CUDA_API_VERSION
	.align		4
        /*0000*/ 	.byte	0x04, 0x37
        /*0002*/ 	.short	(.L_7 - .L_6)
.L_6:
        /*0004*/ 	.word	0x00000082


	//----- nvinfo : EIATTR_KPARAM_INFO
	.align		4
.L_7:
        /*0008*/ 	.byte	0x04, 0x17
        /*000a*/ 	.short	(.L_9 - .L_8)
.L_8:
        /*000c*/ 	.word	0x00000000
        /*0010*/ 	.short	0x0002
        /*0012*/ 	.short	0x0010
        /*0014*/ 	.byte	0x00, 0xf5, 0x21, 0x00


	//----- nvinfo : EIATTR_KPARAM_INFO
	.align		4
.L_9:
        /*0018*/ 	.byte	0x04, 0x17
        /*001a*/ 	.short	(.L_11 - .L_10)
.L_10:
        /*001c*/ 	.word	0x00000000
        /*0020*/ 	.short	0x0001
        /*0022*/ 	.short	0x0008
        /*0024*/ 	.byte	0x00, 0xf5, 0x21, 0x00


	//----- nvinfo : EIATTR_KPARAM_INFO
	.align		4
.L_11:
        /*0028*/ 	.byte	0x04, 0x17
        /*002a*/ 	.short	(.L_13 - .L_12)
.L_12:
        /*002c*/ 	.word	0x00000000
        /*0030*/ 	.short	0x0000
        /*0032*/ 	.short	0x0000
        /*0034*/ 	.byte	0x00, 0xf5, 0x21, 0x00


	//----- nvinfo : EIATTR_SPARSE_MMA_MASK
	.align		4
.L_13:
        /*0038*/ 	.byte	0x03, 0x50
        /*003a*/ 	.short	0x0000


	//----- nvinfo : EIATTR_MAXREG_COUNT
	.align		4
        /*003c*/ 	.byte	0x03, 0x1b
        /*003e*/ 	.short	0x00ff


	//----- nvinfo : EIATTR_NUM_BARRIERS
	.align		4
        /*0040*/ 	.byte	0x02, 0x4c
        /*0042*/ 	.byte	0x01
	.zero		1


	//----- nvinfo : EIATTR_MERCURY_ISA_VERSION
	.align		4
        /*0044*/ 	.byte	0x03, 0x5f
        /*0046*/ 	.short	0x0101


	//----- nvinfo : EIATTR_VRC_CTA_INIT_COUNT
	.align		4
        /*0048*/ 	.byte	0x02, 0x4a
	.zero		1
	.zero		1


	//----- nvinfo : EIATTR_EXIT_INSTR_OFFSETS
	.align		4
        /*004c*/ 	.byte	0x04, 0x1c
        /*004e*/ 	.short	(.L_15 - .L_14)


	//   ....[0]....
.L_14:
        /*0050*/ 	.word	0x00002430


	//----- nvinfo : EIATTR_MAX_THREADS
	.align		4
.L_15:
        /*0054*/ 	.byte	0x04, 0x05
        /*0056*/ 	.short	(.L_17 - .L_16)
.L_16:
        /*0058*/ 	.word	0x000000c4
        /*005c*/ 	.word	0x00000001
        /*0060*/ 	.word	0x00000001


	//----- nvinfo : EIATTR_CBANK_PARAM_SIZE
	.align		4
.L_17:
        /*0064*/ 	.byte	0x03, 0x19
        /*0066*/ 	.short	0x0018


	//----- nvinfo : EIATTR_PARAM_CBANK
	.align		4
        /*0068*/ 	.byte	0x04, 0x0a
        /*006a*/ 	.short	(.L_19 - .L_18)
	.align		4
.L_18:
        /*006c*/ 	.word	index@(.nv.constant0.candidate0)
        /*0070*/ 	.short	0x0380
        /*0072*/ 	.short	0x0018


	//----- nvinfo : EIATTR_SW_WAR
	.align		4
.L_19:
        /*0074*/ 	.byte	0x04, 0x36
        /*0076*/ 	.short	(.L_21 - .L_20)
.L_20:
        /*0078*/ 	.word	0x00000008
.L_21:


//--------------------- .nv.callgraph             --------------------------
	.section	.nv.callgraph,"",@"SHT_CUDA_CALLGRAPH"
	.align	4
	.sectionentsize	8
	.align		4
        /*0000*/ 	.word	0x00000000
	.align		4
        /*0004*/ 	.word	0xffffffff
	.align		4
        /*0008*/ 	.word	0x00000000
	.align		4
        /*000c*/ 	.word	0xfffffffe
	.align		4
        /*0010*/ 	.word	0x00000000
	.align		4
        /*0014*/ 	.word	0xfffffffd
	.align		4
        /*0018*/ 	.word	0x00000000
	.align		4
        /*001c*/ 	.word	0xfffffffc


//--------------------- .text.candidate0          --------------------------
	.section	.text.candidate0,"ax",@progbits
	.align	128
        .global         candidate0
        .type           candidate0,@function
        .size           candidate0,(.L_x_4 - candidate0)
        .other          candidate0,@"STO_CUDA_ENTRY STV_DEFAULT"
candidate0:
.text.candidate0:
[----:B------:R-:W-:Y:S01]  /*0000*/  LDC R1, c[0x0][0x37c] ;  /* 0x0000df00ff017b82 */ /* 0x000fe20000000800 */
[----:B------:R-:W0:Y:S07]  /*0010*/  S2R R97, SR_TID.X ;  /* 0x0000000000617919 */ /* 0x000e2e0000002100 */
[----:B------:R-:W1:Y:S01]  /*0020*/  S2UR UR8, SR_CTAID.X ;  /* 0x00000000000879c3 */ /* 0x000e620000002500 */
[----:B------:R-:W-:Y:S01]  /*0030*/  HFMA2 R96, -RZ, RZ, 0, 0 ;  /* 0x00000000ff607431 */ /* 0x000fe200000001ff */
[----:B------:R-:W-:-:S02]  /*0040*/  CS2R R14, SRZ ;  /* 0x00000000000e7805 */ /* 0x000fc4000001ff00 */
[----:B------:R-:W-:Y:S02]  /*0050*/  CS2R R12, SRZ ;  /* 0x00000000000c7805 */ /* 0x000fe4000001ff00 */
[----:B------:R-:W-:Y:S02]  /*0060*/  CS2R R10, SRZ ;  /* 0x00000000000a7805 */ /* 0x000fe4000001ff00 */
[----:B------:R-:W-:Y:S02]  /*0070*/  CS2R R8, SRZ ;  /* 0x0000000000087805 */ /* 0x000fe4000001ff00 */
[----:B------:R-:W-:Y:S02]  /*0080*/  CS2R R6, SRZ ;  /* 0x0000000000067805 */ /* 0x000fe4000001ff00 */
[----:B------:R-:W-:Y:S01]  /*0090*/  CS2R R4, SRZ ;  /* 0x0000000000047805 */ /* 0x000fe2000001ff00 */
[----:B------:R-:W2:Y:S01]  /*00a0*/  LDCU.64 UR10, c[0x0][0x358] ;  /* 0x00006b00ff0a77ac */ /* 0x000ea20008000a00 */
[----:B------:R-:W-:Y:S01]  /*00b0*/  UMOV UR4, URZ ;  /* 0x000000ff00047c82 */ /* 0x000fe20008000000 */
[----:B-1----:R-:W-:Y:S01]  /*00c0*/  ULOP3.LUT UR9, UR8, 0x1, URZ, 0xc0, !UPT ;  /* 0x0000000108097892 */ /* 0x002fe2000f8ec0ff */
[----:B0-----:R-:W-:-:S05]  /*00d0*/  PRMT R0, R97, 0x9910, RZ ;  /* 0x0000991061007816 */ /* 0x001fca00000000ff */
[----:B------:R-:W-:-:S05]  /*00e0*/  IMAD R0, R0, 0x4f, RZ ;  /* 0x0000004f00007824 */ /* 0x000fca00078e02ff */
[----:B------:R-:W-:-:S04]  /*00f0*/  LOP3.LUT R0, R0, 0xffff, RZ, 0xc0, !PT ;  /* 0x0000ffff00007812 */ /* 0x000fc800078ec0ff */
[----:B------:R-:W-:-:S04]  /*0100*/  SHF.R.U32.HI R0, RZ, 0x8, R0 ;  /* 0x00000008ff007819 */ /* 0x000fc80000011600 */
[----:B------:R-:W-:-:S04]  /*0110*/  IADD3 R2, PT, PT, RZ, -R0, RZ ;  /* 0x80000000ff027210 */ /* 0x000fc80007ffe0ff */
[----:B------:R-:W-:-:S05]  /*0120*/  PRMT R2, R2, 0x7710, RZ ;  /* 0x0000771002027816 */ /* 0x000fca00000000ff */
[----:B------:R-:W-:-:S05]  /*0130*/  IMAD.IADD R2, R2, 0x1, R97 ;  /* 0x0000000102027824 */ /* 0x000fca00078e0261 */
[----:B------:R-:W-:-:S04]  /*0140*/  LOP3.LUT R3, R2, 0xfe, RZ, 0xc0, !PT ;  /* 0x000000fe02037812 */ /* 0x000fc800078ec0ff */
[----:B------:R-:W-:-:S04]  /*0150*/  LEA.HI R3, R3, R0, RZ, 0x1f ;  /* 0x0000000003037211 */ /* 0x000fc800078ff8ff */
[----:B------:R-:W-:-:S04]  /*0160*/  LOP3.LUT R3, R3, 0xffff, RZ, 0xc0, !PT ;  /* 0x0000ffff03037812 */ /* 0x000fc800078ec0ff */
[----:B------:R-:W-:Y:S02]  /*0170*/  SHF.R.U32.HI R99, RZ, 0x5, R3 ;  /* 0x00000005ff637819 */ /* 0x000fe40000011603 */
[----:B------:R-:W-:Y:S02]  /*0180*/  CS2R R2, SRZ ;  /* 0x0000000000027805 */ /* 0x000fe4000001ff00 */
[C---:B------:R-:W-:Y:S02]  /*0190*/  PRMT R0, R99.reuse, 0x9910, RZ ;  /* 0x0000991063007816 */ /* 0x040fe400000000ff */
[----:B------:R-:W-:-:S03]  /*01a0*/  LOP3.LUT R99, R99, 0xffff, RZ, 0xc0, !PT ;  /* 0x0000ffff63637812 */ /* 0x000fc600078ec0ff */
[----:B------:R-:W-:-:S04]  /*01b0*/  IMAD R0, R0, 0x31, RZ ;  /* 0x0000003100007824 */ /* 0x000fc800078e02ff */
[----:B------:R-:W-:-:S05]  /*01c0*/  IMAD.MOV R0, RZ, RZ, -R0 ;  /* 0x000000ffff007224 */ /* 0x000fca00078e0a00 */
[----:B------:R-:W-:-:S04]  /*01d0*/  PRMT R0, R0, 0x7710, RZ ;  /* 0x0000771000007816 */ /* 0x000fc800000000ff */
[----:B------:R-:W-:-:S05]  /*01e0*/  IADD3 R0, PT, PT, R0, R97, RZ ;  /* 0x0000006100007210 */ /* 0x000fca0007ffe0ff */
[----:B------:R-:W-:Y:S01]  /*01f0*/  IMAD.SHL.U32 R98, R0, 0x2, RZ ;  /* 0x0000000200627824 */ /* 0x000fe200078e00ff */
[----:B------:R-:W-:-:S04]  /*0200*/  MOV R0, RZ ;  /* 0x000000ff00007202 */ /* 0x000fc80000000f00 */
[----:B--2---:R-:W-:-:S07]  /*0210*/  LOP3.LUT R98, R98, 0xfe, RZ, 0xc0, !PT ;  /* 0x000000fe62627812 */ /* 0x004fce00078ec0ff */
.L_x_2:
[----:B------:R-:W-:Y:S01]  /*0220*/  USHF.L.U32 UR5, UR8, 0xc, URZ ;  /* 0x0000000c08057899 */ /* 0x000fe200080006ff */
[C---:B------:R-:W-:Y:S01]  /*0230*/  IMAD.SHL.U32 R34, R97.reuse, 0x4, RZ ;  /* 0x0000000461227824 */ /* 0x040fe200078e00ff */
[C---:B------:R-:W-:Y:S01]  /*0240*/  LOP3.LUT R17, R97.reuse, 0x3f, RZ, 0xc0, !PT ;  /* 0x0000003f61117812 */ /* 0x040fe200078ec0ff */
[----:B------:R-:W-:Y:S01]  /*0250*/  IMAD.U32 R23, RZ, RZ, UR4 ;  /* 0x00000004ff177e24 */ /* 0x000fe2000f8e00ff */
[----:B------:R-:W-:Y:S01]  /*0260*/  MOV R43, UR4 ;  /* 0x00000004002b7c02 */ /* 0x000fe20008000f00 */
[----:B------:R-:W-:Y:S01]  /*0270*/  UISETP.NE.U32.AND UP0, UPT, UR9, 0x1, UPT ;  /* 0x000000010900788c */ /* 0x000fe2000bf05070 */
[----:B------:R-:W-:Y:S01]  /*0280*/  MOV R20, UR5 ;  /* 0x0000000500147c02 */ /* 0x000fe20008000f00 */
[----:B------:R-:W-:Y:S01]  /*0290*/  IMAD.U32 R33, RZ, RZ, UR4 ;  /* 0x00000004ff217e24 */ /* 0x000fe2000f8e00ff */
[----:B------:R-:W-:Y:S02]  /*02a0*/  LOP3.LUT R16, R34, 0x300, RZ, 0xc0, !PT ;  /* 0x0000030022107812 */ /* 0x000fe400078ec0ff */
[----:B------:R-:W-:-:S02]  /*02b0*/  ISETP.GT.U32.AND P0, PT, R97, 0x57, PT ;  /* 0x000000576100780c */ /* 0x000fc40003f04070 */
[----:B------:R-:W-:Y:S02]  /*02c0*/  MOV R31, UR4 ;  /* 0x00000004001f7c02 */ /* 0x000fe40008000f00 */
[----:B------:R-:W-:Y:S02]  /*02d0*/  MOV R45, UR4 ;  /* 0x00000004002d7c02 */ /* 0x000fe40008000f00 */
[----:B------:R-:W-:Y:S02]  /*02e0*/  MOV R36, UR4 ;  /* 0x0000000400247c02 */ /* 0x000fe40008000f00 */
[----:B------:R-:W-:Y:S02]  /*02f0*/  MOV R37, UR4 ;  /* 0x0000000400257c02 */ /* 0x000fe40008000f00 */
[----:B------:R-:W-:Y:S02]  /*0300*/  MOV R39, UR4 ;  /* 0x0000000400277c02 */ /* 0x000fe40008000f00 */
[----:B------:R-:W-:-:S02]  /*0310*/  MOV R73, UR4 ;  /* 0x0000000400497c02 */ /* 0x000fc40008000f00 */
[----:B------:R-:W-:Y:S01]  /*0320*/  MOV R75, UR4 ;  /* 0x00000004004b7c02 */ /* 0x000fe20008000f00 */
[----:B------:R-:W0:Y:S01]  /*0330*/  S2UR UR6, SR_CgaCtaId ;  /* 0x00000000000679c3 */ /* 0x000e220000008800 */
[----:B------:R-:W-:-:S07]  /*0340*/  LOP3.LUT R18, R20, 0x20, R17, 0xf6, !PT ;  /* 0x0000002014127812 */ /* 0x000fce00078ef611 */
[----:B------:R-:W-:Y:S01]  /*0350*/  BAR.SYNC.DEFER_BLOCKING 0x0 ;  /* 0x0000000000007b1d */ /* 0x000fe20000010000 */
[----:B------:R-:W-:Y:S02]  /*0360*/  LOP3.LUT R16, R16, 0x3f, R97, 0xf8, !PT ;  /* 0x0000003f10107812 */ /* 0x000fe400078ef861 */
[----:B------:R-:W-:Y:S01]  /*0370*/  LOP3.LUT R17, R97, UR5, RZ, 0xfc, !PT ;  /* 0x0000000561117c12 */ /* 0x000fe2000f8efcff */
[----:B------:R-:W-:Y:S01]  /*0380*/  USEL UR5, URZ, 0x62, UP0 ;  /* 0x00000062ff057887 */ /* 0x000fe20008000000 */
[----:B------:R-:W-:Y:S02]  /*0390*/  IADD3 R19, PT, PT, R34, 0x1880, RZ ;  /* 0x0000188022137810 */ /* 0x000fe40007ffe0ff */
[----:B------:R-:W-:Y:S01]  /*03a0*/  LOP3.LUT R16, R16, 0x7fffe000, R20, 0xf8, !PT ;  /* 0x7fffe00010107812 */ /* 0x000fe200078ef814 */
[C---:B------:R-:W-:Y:S01]  /*03b0*/  VIADD R20, R17.reuse, 0x8 ;  /* 0x0000000811147836 */ /* 0x040fe20000000000 */
[----:B------:R-:W-:Y:S02]  /*03c0*/  LOP3.LUT R22, R18, 0x1f00, R19, 0xf8, !PT ;  /* 0x00001f0012167812 */ /* 0x000fe400078ef813 */
[----:B------:R-:W-:Y:S01]  /*03d0*/  IADD3 R18, PT, PT, R17, 0x4, RZ ;  /* 0x0000000411127810 */ /* 0x000fe20007ffe0ff */
[----:B------:R-:W-:Y:S01]  /*03e0*/  IMAD R23, R23, 0x40, R16 ;  /* 0x0000004017177824 */ /* 0x000fe200078e0210 */
[----:B------:R-:W-:Y:S01]  /*03f0*/  IADD3 R21, PT, PT, R34, 0x620, RZ ;  /* 0x0000062022157810 */ /* 0x000fe20007ffe0ff */
[----:B------:R-:W-:Y:S01]  /*0400*/  VIADD R16, R17, 0xc ;  /* 0x0000000c11107836 */ /* 0x000fe20000000000 */
[----:B------:R-:W-:-:S02]  /*0410*/  LOP3.LUT R20, R20, 0x7fffe03f, RZ, 0xc0, !PT ;  /* 0x7fffe03f14147812 */ /* 0x000fc400078ec0ff */
[----:B------:R-:W-:Y:S02]  /*0420*/  IADD3 R19, PT, PT, R34, 0x310, RZ ;  /* 0x0000031022137810 */ /* 0x000fe40007ffe0ff */
[----:B------:R-:W-:Y:S02]  /*0430*/  LOP3.LUT R18, R18, 0x7fffe03f, RZ, 0xc0, !PT ;  /* 0x7fffe03f12127812 */ /* 0x000fe400078ec0ff */
[----:B------:R-:W-:Y:S02]  /*0440*/  LOP3.LUT R20, R20, 0xf00, R21, 0xf8, !PT ;  /* 0x00000f0014147812 */ /* 0x000fe400078ef815 */
[----:B------:R-:W-:Y:S01]  /*0450*/  LEA R43, R43, R22, 0x6 ;  /* 0x000000162b2b7211 */ /* 0x000fe200078e30ff */
[C---:B------:R-:W-:Y:S01]  /*0460*/  VIADD R22, R17.reuse, 0x14 ;  /* 0x0000001411167836 */ /* 0x040fe20000000000 */
[----:B------:R-:W-:Y:S01]  /*0470*/  IADD3 R21, PT, PT, R17, 0x10, RZ ;  /* 0x0000001011157810 */ /* 0x000fe20007ffe0ff */
[----:B------:R-:W-:Y:S01]  /*0480*/  IMAD R33, R33, 0x40, R20 ;  /* 0x0000004021217824 */ /* 0x000fe200078e0214 */
[----:B------:R-:W-:-:S02]  /*0490*/  LOP3.LUT R18, R18, 0x700, R19, 0xf8, !PT ;  /* 0x0000070012127812 */ /* 0x000fc400078ef813 */
[----:B------:R-:W-:Y:S02]  /*04a0*/  IADD3 R19, PT, PT, R34, 0x930, RZ ;  /* 0x0000093022137810 */ /* 0x000fe40007ffe0ff */
[----:B------:R-:W-:Y:S02]  /*04b0*/  LOP3.LUT R16, R16, 0x7fffe03f, RZ, 0xc0, !PT ;  /* 0x7fffe03f10107812 */ /* 0x000fe400078ec0ff */
[----:B------:R-:W-:Y:S02]  /*04c0*/  IADD3 R24, PT, PT, R34, 0xc40, RZ ;  /* 0x00000c4022187810 */ /* 0x000fe40007ffe0ff */
[----:B------:R-:W-:Y:S02]  /*04d0*/  LOP3.LUT R21, R21, 0x7fffe03f, RZ, 0xc0, !PT ;  /* 0x7fffe03f15157812 */ /* 0x000fe400078ec0ff */
[----:B------:R-:W-:Y:S02]  /*04e0*/  LOP3.LUT R25, R22, 0x7fffe03f, RZ, 0xc0, !PT ;  /* 0x7fffe03f16197812 */ /* 0x000fe400078ec0ff */
[----:B------:R-:W-:-:S02]  /*04f0*/  IADD3 R26, PT, PT, R34, 0xf50, RZ ;  /* 0x00000f50221a7810 */ /* 0x000fc40007ffe0ff */
[----:B------:R-:W-:Y:S01]  /*0500*/  LOP3.LUT R22, R16, 0xf00, R19, 0xf8, !PT ;  /* 0x00000f0010167812 */ /* 0x000fe200078ef813 */
[----:B------:R-:W-:Y:S01]  /*0510*/  VIADD R16, R17, 0x18 ;  /* 0x0000001811107836 */ /* 0x000fe20000000000 */
[----:B------:R-:W-:Y:S02]  /*0520*/  LOP3.LUT R24, R21, 0x1f00, R24, 0xf8, !PT ;  /* 0x00001f0015187812 */ /* 0x000fe400078ef818 */
[----:B------:R-:W-:Y:S02]  /*0530*/  IADD3 R21, PT, PT, R17, 0x1c, RZ ;  /* 0x0000001c11157810 */ /* 0x000fe40007ffe0ff */
[----:B------:R-:W-:Y:S01]  /*0540*/  LOP3.LUT R25, R25, 0x1f00, R26, 0xf8, !PT ;  /* 0x00001f0019197812 */ /* 0x000fe200078ef81a */
[----:B------:R-:W-:Y:S01]  /*0550*/  VIADD R26, R17, 0x24 ;  /* 0x00000024111a7836 */ /* 0x000fe20000000000 */
[----:B------:R-:W-:Y:S01]  /*0560*/  IADD3 R28, PT, PT, R34, 0x1570, RZ ;  /* 0x00001570221c7810 */ /* 0x000fe20007ffe0ff */
[----:B------:R-:W-:Y:S01]  /*0570*/  IMAD R39, R39, 0x40, R24 ;  /* 0x0000004027277824 */ /* 0x000fe200078e0218 */
[----:B------:R-:W-:-:S02]  /*0580*/  LOP3.LUT R16, R16, 0x7fffe03f, RZ, 0xc0, !PT ;  /* 0x7fffe03f10107812 */ /* 0x000fc400078ec0ff */
[----:B------:R-:W-:Y:S02]  /*0590*/  LOP3.LUT R21, R21, 0x7fffe03f, RZ, 0xc0, !PT ;  /* 0x7fffe03f15157812 */ /* 0x000fe400078ec0ff */
[----:B------:R-:W-:Y:S02]  /*05a0*/  IADD3 R19, PT, PT, R34, 0x1260, RZ ;  /* 0x0000126022137810 */ /* 0x000fe40007ffe0ff */
[----:B------:R-:W-:Y:S02]  /*05b0*/  LOP3.LUT R29, R26, 0x7fffe03f, RZ, 0xc0, !PT ;  /* 0x7fffe03f1a1d7812 */ /* 0x000fe400078ec0ff */
[----:B------:R-:W-:Y:S01]  /*05c0*/  LOP3.LUT R27, R21, 0x1f00, R28, 0xf8, !PT ;  /* 0x00001f00151b7812 */ /* 0x000fe200078ef81c */
[----:B------:R-:W-:Y:S01]  /*05d0*/  @!P0 VIADD R28, R34, 0x1ea0 ;  /* 0x00001ea0221c8836 */ /* 0x000fe20000000000 */
[----:B------:R-:W-:Y:S02]  /*05e0*/  LOP3.LUT R26, R16, 0x1700, R19, 0xf8, !PT ;  /* 0x00001700101a7812 */ /* 0x000fe400078ef813 */
[----:B------:R-:W-:-:S02]  /*05f0*/  @!P0 IADD3 R21, PT, PT, R17, 0x28, RZ ;  /* 0x0000002811158810 */ /* 0x000fc40007ffe0ff */
[----:B------:R-:W1:Y:S01]  /*0600*/  LDC.64 R16, c[0x0][0x388] ;  /* 0x0000e200ff107b82 */ /* 0x000e620000000a00 */
[----:B------:R-:W-:Y:S02]  /*0610*/  MOV R32, UR5 ;  /* 0x0000000500207c02 */ /* 0x000fe40008000f00 */
[----:B------:R-:W-:Y:S02]  /*0620*/  IADD3 R30, PT, PT, R34, 0x1b90, RZ ;  /* 0x00001b90221e7810 */ /* 0x000fe40007ffe0ff */
[----:B------:R-:W-:Y:S01]  /*0630*/  @!P0 LOP3.LUT R21, R21, 0x7fffe03f, RZ, 0xc0, !PT ;  /* 0x7fffe03f15158812 */ /* 0x000fe200078ec0ff */
[----:B------:R-:W-:Y:S01]  /*0640*/  IMAD R19, R99, 0xc4, R32 ;  /* 0x000000c463137824 */ /* 0x000fe200078e0220 */
[----:B------:R-:W-:Y:S02]  /*0650*/  LOP3.LUT R30, R29, 0x1f00, R30, 0xf8, !PT ;  /* 0x00001f001d1e7812 */ /* 0x000fe400078ef81e */
[----:B------:R-:W-:Y:S01]  /*0660*/  @!P0 LOP3.LUT R32, R28, 0x3f00, RZ, 0xc0, !PT ;  /* 0x00003f001c208812 */ /* 0x000fe200078ec0ff */
[----:B------:R-:W-:Y:S01]  /*0670*/  IMAD.IADD R19, R98, 0x1, R19 ;  /* 0x0000000162137824 */ /* 0x000fe200078e0213 */
[----:B------:R-:W2:Y:S01]  /*0680*/  LDC.64 R28, c[0x0][0x380] ;  /* 0x0000e000ff1c7b82 */ /* 0x000ea20000000a00 */
[----:B------:R-:W-:Y:S01]  /*0690*/  LEA R31, R31, R18, 0x6 ;  /* 0x000000121f1f7211 */ /* 0x000fe200078e30ff */
[----:B------:R-:W-:Y:S01]  /*06a0*/  IMAD.U32 R18, RZ, RZ, UR4 ;  /* 0x00000004ff127e24 */ /* 0x000fe2000f8e00ff */
[----:B------:R-:W-:-:S02]  /*06b0*/  MOV R20, UR4 ;  /* 0x0000000400147c02 */ /* 0x000fc40008000f00 */
[----:B------:R-:W-:Y:S01]  /*06c0*/  @!P0 IADD3 R32, PT, PT, R21, R32, RZ ;  /* 0x0000002015208210 */ /* 0x000fe20007ffe0ff */
[----:B------:R-:W-:Y:S01]  /*06d0*/  IMAD R21, R36, 0x3100, R19 ;  /* 0x0000310024157824 */ /* 0x000fe200078e0213 */
[----:B------:R-:W-:Y:S01]  /*06e0*/  LEA R45, R45, R26, 0x6 ;  /* 0x0000001a2d2d7211 */ /* 0x000fe200078e30ff */
[----:B------:R-:W-:Y:S01]  /*06f0*/  IMAD R47, R20, 0x40, R27 ;  /* 0x00000040142f7824 */ /* 0x000fe200078e021b */
[----:B------:R-:W-:Y:S01]  /*0700*/  LEA R37, R37, R22, 0x6 ;  /* 0x0000001625257211 */ /* 0x000fe200078e30ff */
[----:B------:R-:W-:Y:S01]  /*0710*/  @!P0 IMAD R75, R75, 0x40, R32 ;  /* 0x000000404b4b8824 */ /* 0x000fe200078e0220 */
[----:B------:R-:W-:Y:S01]  /*0720*/  LEA R25, R18, R25, 0x6 ;  /* 0x0000001912197211 */ /* 0x000fe200078e30ff */
[----:B-1----:R-:W-:Y:S01]  /*0730*/  IMAD.WIDE.U32 R42, R43, 0x4, R16 ;  /* 0x000000042b2a7825 */ /* 0x002fe200078e0010 */
[----:B------:R-:W-:-:S03]  /*0740*/  LEA R73, R73, R30, 0x6 ;  /* 0x0000001e49497211 */ /* 0x000fc600078e30ff */
[--C-:B------:R-:W-:Y:S01]  /*0750*/  IMAD.WIDE.U32 R18, R23, 0x4, R16.reuse ;  /* 0x0000000417127825 */ /* 0x100fe200078e0010 */
[----:B------:R1:W3:Y:S03]  /*0760*/  LDG.E.CONSTANT R71, desc[UR10][R42.64] ;  /* 0x0000000a2a477981 */ /* 0x0002e6000c1e9900 */
[----:B------:R-:W-:Y:S01]  /*0770*/  IMAD.WIDE.U32 R30, R31, 0x4, R16 ;  /* 0x000000041f1e7825 */ /* 0x000fe200078e0010 */
[----:B------:R-:W4:Y:S03]  /*0780*/  LDG.E.CONSTANT R35, desc[UR10][R18.64] ;  /* 0x0000000a12237981 */ /* 0x000f26000c1e9900 */
[----:B--2---:R-:W-:Y:S02]  /*0790*/  IMAD.WIDE.U32 R28, R21, 0x4, R28 ;  /* 0x00000004151c7825 */ /* 0x004fe400078e001c */
[----:B------:R-:W2:Y:S02]  /*07a0*/  LDG.E.CONSTANT R31, desc[UR10][R30.64] ;  /* 0x0000000a1e1f7981 */ /* 0x000ea4000c1e9900 */
[----:B-1----:R-:W-:-:S02]  /*07b0*/  IMAD.WIDE.U32 R42, R45, 0x4, R16 ;  /* 0x000000042d2a7825 */ /* 0x002fc400078e0010 */
[----:B------:R-:W5:Y:S02]  /*07c0*/  LDG.E.64.CONSTANT R26, desc[UR10][R28.64] ;  /* 0x0000000a1c1a7981 */ /* 0x000f64000c1e9b00 */
[--C-:B------:R-:W-:Y:S02]  /*07d0*/  IMAD.WIDE.U32 R44, R47, 0x4, R16.reuse ;  /* 0x000000042f2c7825 */ /* 0x100fe400078e0010 */
[----:B------:R-:W3:Y:S02]  /*07e0*/  LDG.E.64.CONSTANT R22, desc[UR10][R28.64+0x1880] ;  /* 0x0018800a1c167981 */ /* 0x000ee4000c1e9b00 */
[--C-:B------:R-:W-:Y:S02]  /*07f0*/  IMAD.WIDE.U32 R32, R33, 0x4, R16.reuse ;  /* 0x0000000421207825 */ /* 0x100fe400078e0010 */
[----:B------:R-:W4:Y:S02]  /*0800*/  LDG.E.64.CONSTANT R20, desc[UR10][R28.64+0x24c0] ;  /* 0x0024c00a1c147981 */ /* 0x000f24000c1e9b00 */
[----:B------:R-:W-:-:S02]  /*0810*/  IMAD.WIDE.U32 R36, R37, 0x4, R16 ;  /* 0x0000000425247825 */ /* 0x000fc400078e0010 */
[----:B------:R-:W2:Y:S02]  /*0820*/  LDG.E.64.CONSTANT R18, desc[UR10][R28.64+0x3100] ;  /* 0x0031000a1c127981 */ /* 0x000ea4000c1e9b00 */
[--C-:B------:R-:W-:Y:S02]  /*0830*/  IMAD.WIDE.U32 R38, R39, 0x4, R16.reuse ;  /* 0x0000000427267825 */ /* 0x100fe400078e0010 */
[----:B------:R-:W2:Y:S02]  /*0840*/  LDG.E.64.CONSTANT R48, desc[UR10][R28.64+0x3d40] ;  /* 0x003d400a1c307981 */ /* 0x000ea4000c1e9b00 */
[--C-:B------:R-:W-:Y:S02]  /*0850*/  IMAD.WIDE.U32 R40, R25, 0x4, R16.reuse ;  /* 0x0000000419287825 */ /* 0x100fe400078e0010 */
[----:B------:R-:W2:Y:S02]  /*0860*/  LDG.E.64.CONSTANT R24, desc[UR10][R28.64+0xc40] ;  /* 0x000c400a1c187981 */ /* 0x000ea4000c1e9b00 */
[----:B------:R-:W-:-:S02]  /*0870*/  IMAD.WIDE.U32 R46, R73, 0x4, R16 ;  /* 0x00000004492e7825 */ /* 0x000fc400078e0010 */
[----:B------:R-:W2:Y:S02]  /*0880*/  LDG.E.64.CONSTANT R50, desc[UR10][R28.64+0x4980] ;  /* 0x0049800a1c327981 */ /* 0x000ea4000c1e9b00 */
[----:B------:R-:W-:Y:S02]  /*0890*/  @!P0 IMAD.WIDE.U32 R16, R75, 0x4, R16 ;  /* 0x000000044b108825 */ /* 0x000fe400078e0010 */
[----:B------:R-:W2:Y:S04]  /*08a0*/  LDG.E.64.CONSTANT R52, desc[UR10][R28.64+0x55c0] ;  /* 0x0055c00a1c347981 */ /* 0x000ea8000c1e9b00 */
[----:B------:R-:W2:Y:S04]  /*08b0*/  LDG.E.64.CONSTANT R54, desc[UR10][R28.64+0x6200] ;  /* 0x0062000a1c367981 */ /* 0x000ea8000c1e9b00 */
[----:B------:R-:W2:Y:S04]  /*08c0*/  LDG.E.64.CONSTANT R56, desc[UR10][R28.64+0x6e40] ;  /* 0x006e400a1c387981 */ /* 0x000ea8000c1e9b00 */
[----:B------:R-:W2:Y:S04]  /*08d0*/  LDG.E.64.CONSTANT R58, desc[UR10][R28.64+0x7a80] ;  /* 0x007a800a1c3a7981 */ /* 0x000ea8000c1e9b00 */
[----:B------:R-:W2:Y:S04]  /*08e0*/  LDG.E.64.CONSTANT R60, desc[UR10][R28.64+0x86c0] ;  /* 0x0086c00a1c3c7981 */ /* 0x000ea8000c1e9b00 */
[----:B------:R-:W2:Y:S04]  /*08f0*/  LDG.E.64.CONSTANT R62, desc[UR10][R28.64+0x9300] ;  /* 0x0093000a1c3e7981 */ /* 0x000ea8000c1e9b00 */
[----:B------:R-:W2:Y:S04]  /*0900*/  LDG.E.64.CONSTANT R64, desc[UR10][R28.64+0x9f40] ;  /* 0x009f400a1c407981 */ /* 0x000ea8000c1e9b00 */
[----:B------:R-:W2:Y:S04]  /*0910*/  LDG.E.64.CONSTANT R66, desc[UR10][R28.64+0xab80] ;  /* 0x00ab800a1c427981 */ /* 0x000ea8000c1e9b00 */
[----:B------:R1:W2:Y:S04]  /*0920*/  LDG.E.64.CONSTANT R68, desc[UR10][R28.64+0xb7c0] ;  /* 0x00b7c00a1c447981 */ /* 0x0002a8000c1e9b00 */
[----:B------:R-:W2:Y:S04]  /*0930*/  LDG.E.CONSTANT R33, desc[UR10][R32.64] ;  /* 0x0000000a20217981 */ /* 0x000ea8000c1e9900 */
[----:B------:R-:W2:Y:S04]  /*0940*/  LDG.E.CONSTANT R37, desc[UR10][R36.64] ;  /* 0x0000000a24257981 */ /* 0x000ea8000c1e9900 */
[----:B------:R-:W2:Y:S04]  /*0950*/  LDG.E.CONSTANT R39, desc[UR10][R38.64] ;  /* 0x0000000a26277981 */ /* 0x000ea8000c1e9900 */
[----:B------:R-:W2:Y:S04]  /*0960*/  LDG.E.CONSTANT R41, desc[UR10][R40.64] ;  /* 0x0000000a28297981 */ /* 0x000ea8000c1e9900 */
[----:B------:R-:W2:Y:S04]  /*0970*/  LDG.E.CONSTANT R43, desc[UR10][R42.64] ;  /* 0x0000000a2a2b7981 */ /* 0x000ea8000c1e9900 */
[----:B------:R-:W2:Y:S04]  /*0980*/  LDG.E.CONSTANT R45, desc[UR10][R44.64] ;  /* 0x0000000a2c2d7981 */ /* 0x000ea8000c1e9900 */
[----:B------:R-:W2:Y:S04]  /*0990*/  LDG.E.CONSTANT R47, desc[UR10][R46.64] ;  /* 0x0000000a2e2f7981 */ /* 0x000ea8000c1e9900 */
[----:B------:R-:W2:Y:S01]  /*09a0*/  @!P0 LDG.E.CONSTANT R73, desc[UR10][R16.64] ;  /* 0x0000000a10498981 */ /* 0x000ea2000c1e9900 */
[----:B------:R-:W-:-:S02]  /*09b0*/  UMOV UR5, 0x400 ;  /* 0x0000040000057882 */ /* 0x000fc40000000000 */
[----:B0-----:R-:W-:Y:S02]  /*09c0*/  ULEA UR7, UR6, UR5, 0x18 ;  /* 0x0000000506077291 */ /* 0x001fe4000f8ec0ff */
[----:B------:R-:W-:-:S04]  /*09d0*/  UIADD3 UR5, UPT, UPT, UR5, 0x6200, URZ ;  /* 0x0000620005057890 */ /* 0x000fc8000fffe0ff */
[----:B------:R-:W-:Y:S01]  /*09e0*/  ULEA UR6, UR6, UR5, 0x18 ;  /* 0x0000000506067291 */ /* 0x000fe2000f8ec0ff */
[----:B-1----:R-:W-:Y:S02]  /*09f0*/  LEA R28, R97, UR7, 0x3 ;  /* 0x00000007611c7c11 */ /* 0x002fe4000f8e18ff */
[----:B------:R-:W-:Y:S01]  /*0a00*/  LEA R100, R98, UR7, 0x2 ;  /* 0x0000000762647c11 */ /* 0x000fe2000f8e10ff */
[----:B------:R-:W-:Y:S02]  /*0a10*/  UIADD3 UR4, UPT, UPT, UR4, 0x1, URZ ;  /* 0x0000000104047890 */ /* 0x000fe4000fffe0ff */
[----:B------:R-:W-:Y:S01]  /*0a20*/  LEA R101, R99, UR6, 0xb ;  /* 0x0000000663657c11 */ /* 0x000fe2000f8e58ff */
[----:B------:R-:W-:Y:S01]  /*0a30*/  UMOV UR7, 0x40 ;  /* 0x0000004000077882 */ /* 0x000fe20000000000 */
[----:B------:R-:W-:Y:S01]  /*0a40*/  UISETP.NE.AND UP0, UPT, UR4, 0x4, UPT ;  /* 0x000000040400788c */ /* 0x000fe2000bf05270 */
[----:B------:R-:W-:Y:S01]  /*0a50*/  UMOV UR5, URZ ;  /* 0x000000ff00057c82 */ /* 0x000fe20008000000 */
[----:B-----5:R0:W-:Y:S04]  /*0a60*/  STS.64 [R28], R26 ;  /* 0x0000001a1c007388 */ /* 0x0201e80000000a00 */
[----:B---3--:R0:W-:Y:S04]  /*0a70*/  STS.64 [R28+0xc40], R22 ;  /* 0x000c40161c007388 */ /* 0x0081e80000000a00 */
[----:B----4-:R0:W-:Y:S04]  /*0a80*/  STS.64 [R28+0x1260], R20 ;  /* 0x001260141c007388 */ /* 0x0101e80000000a00 */
[----:B--2---:R0:W-:Y:S04]  /*0a90*/  STS.64 [R28+0x1880], R18 ;  /* 0x001880121c007388 */ /* 0x0041e80000000a00 */
[----:B------:R0:W-:Y:S04]  /*0aa0*/  STS.64 [R28+0x1ea0], R48 ;  /* 0x001ea0301c007388 */ /* 0x0001e80000000a00 */
        /* <DEDUP_REMOVED lines=11> */
[----:B------:R0:W-:Y:S04]  /*0b60*/  STS [R34+UR6], R35 ;  /* 0x0000002322007988 */ /* 0x0001e80008000806 */
[----:B------:R0:W-:Y:S04]  /*0b70*/  STS [R34+UR6+0x1880], R71 ;  /* 0x0018804722007988 */ /* 0x0001e80008000806 */
        /* <DEDUP_REMOVED lines=8> */
[----:B------:R0:W-:Y:S01]  /*0c00*/  @!P0 STS [R34+UR6+0x1ea0], R73 ;  /* 0x001ea04922008988 */ /* 0x0001e20008000806 */
[----:B------:R-:W-:Y:S06]  /*0c10*/  BAR.SYNC.DEFER_BLOCKING 0x0 ;  /* 0x0000000000007b1d */ /* 0x000fec0000010000 */
[----:B------:R0:W1:Y:S04]  /*0c20*/  LDS.64 R16, [R100] ;  /* 0x0000000064107984 */ /* 0x0000680000000a00 */
[----:B------:R0:W2:Y:S04]  /*0c30*/  LDS.64 R18, [R100+0x188] ;  /* 0x0001880064127984 */ /* 0x0000a80000000a00 */
[----:B------:R0:W3:Y:S04]  /*0c40*/  LDS.64 R20, [R100+0x310] ;  /* 0x0003100064147984 */ /* 0x0000e80000000a00 */
[----:B------:R0:W4:Y:S04]  /*0c50*/  LDS.64 R22, [R100+0x498] ;  /* 0x0004980064167984 */ /* 0x0001280000000a00 */
[----:B------:R0:W0:Y:S04]  /*0c60*/  LDS.64 R24, [R100+0x620] ;  /* 0x0006200064187984 */ /* 0x0000280000000a00 */
        /* <DEDUP_REMOVED lines=26> */
[----:B-1234-:R0:W0:Y:S02]  /*0e10*/  LDS.64 R94, [R100+0x2f78] ;  /* 0x002f7800645e7984 */ /* 0x01e0240000000a00 */
.L_x_0:
[----:B------:R-:W-:Y:S02]  /*0e20*/  UISETP.EQ.AND UP6, UPT, UR5, 0x8, UPT ;  /* 0x000000080500788c */ /* 0x000fe4000bfc2270 */
[----:B------:R-:W-:Y:S01]  /*0e30*/  ISETP.EQ.AND P6, PT, RZ, UR5, PT ;  /* 0x00000005ff007c0c */ /* 0x000fe2000bfc2270 */
[----:B------:R-:W-:Y:S01]  /*0e40*/  UISETP.EQ.AND UP5, UPT, UR5, 0x10, UPT ;  /* 0x000000100500788c */ /* 0x000fe2000bfa2270 */
[----:B0-----:R-:W0:Y:S01]  /*0e50*/  LDS.128 R40, [R101+UR7+-0x40] ;  /* 0xffffc00765287984 */ /* 0x001e220008000c00 */
[----:B------:R-:W-:Y:S01]  /*0e60*/  UISETP.EQ.AND UP4, UPT, UR5, 0x18, UPT ;  /* 0x000000180500788c */ /* 0x000fe2000bf82270 */
[----:B------:R-:W-:Y:S01]  /*0e70*/  PLOP3.LUT P0, PT, PT, PT, UP6, 0x80, 0x8 ;  /* 0x000000000008781c */ /* 0x000fe20003f0f068 */
[----:B------:R-:W-:Y:S01]  /*0e80*/  UISETP.EQ.AND UP3, UPT, UR5, 0x20, UPT ;  /* 0x000000200500788c */ /* 0x000fe2000bf62270 */
[----:B------:R-:W-:Y:S01]  /*0e90*/  PLOP3.LUT P1, PT, PT, PT, UP6, 0x80, 0x8 ;  /* 0x000000000008781c */ /* 0x000fe20003f2f068 */
[----:B------:R-:W-:Y:S01]  /*0ea0*/  UISETP.EQ.AND UP2, UPT, UR5, 0x28, UPT ;  /* 0x000000280500788c */ /* 0x000fe2000bf42270 */
[----:B------:R-:W-:Y:S01]  /*0eb0*/  PLOP3.LUT P2, PT, PT, PT, UP5, 0x80, 0x8 ;  /* 0x000000000008781c */ /* 0x000fe20003f4f058 */
[----:B------:R-:W-:Y:S01]  /*0ec0*/  UISETP.EQ.AND UP1, UPT, UR5, 0x30, UPT ;  /* 0x000000300500788c */ /* 0x000fe2000bf22270 */
[----:B------:R-:W-:Y:S01]  /*0ed0*/  PLOP3.LUT P3, PT, PT, PT, UP5, 0x80, 0x8 ;  /* 0x000000000008781c */ /* 0x000fe20003f6f058 */
[----:B------:R-:W1:Y:S01]  /*0ee0*/  LDS.128 R52, [R101+UR7+-0x30] ;  /* 0xffffd00765347984 */ /* 0x000e620008000c00 */
[----:B------:R-:W-:Y:S01]  /*0ef0*/  PLOP3.LUT P5, PT, PT, PT, UP4, 0x80, 0x8 ;  /* 0x000000000008781c */ /* 0x000fe20003faf048 */
[----:B------:R-:W-:Y:S01]  /*0f00*/  @P6 IMAD.MOV.U32 R51, RZ, RZ, R15 ;  /* 0x000000ffff336224 */ /* 0x000fe200078e000f */
[----:B------:R-:W-:Y:S01]  /*0f10*/  PLOP3.LUT P4, PT, PT, PT, UP4, 0x80, 0x8 ;  /* 0x000000000008781c */ /* 0x000fe20003f8f048 */
[----:B------:R-:W2:Y:S01]  /*0f20*/  LDS.128 R44, [R101+UR7+-0x20] ;  /* 0xffffe007652c7984 */ /* 0x000ea20008000c00 */
[----:B------:R-:W-:-:S02]  /*0f30*/  @P6 MOV R49, R96 ;  /* 0x0000006000316202 */ /* 0x000fc40000000f00 */
[----:B------:R-:W-:Y:S02]  /*0f40*/  @P0 MOV R49, R14 ;  /* 0x0000000e00310202 */ /* 0x000fe40000000f00 */
[----:B------:R-:W-:Y:S01]  /*0f50*/  PLOP3.LUT P0, PT, PT, PT, UP3, 0x80, 0x8 ;  /* 0x000000000008781c */ /* 0x000fe20003f0f038 */
[----:B------:R-:W-:Y:S01]  /*0f60*/  @P2 IMAD.MOV.U32 R49, RZ, RZ, R12 ;  /* 0x000000ffff312224 */ /* 0x000fe200078e000c */
[----:B------:R-:W-:Y:S02]  /*0f70*/  @P1 MOV R51, R13 ;  /* 0x0000000d00331202 */ /* 0x000fe40000000f00 */
[----:B------:R-:W-:Y:S02]  /*0f80*/  PLOP3.LUT P1, PT, PT, PT, UP3, 0x80, 0x8 ;  /* 0x000000000008781c */ /* 0x000fe40003f2f038 */
[----:B------:R-:W-:Y:S02]  /*0f90*/  PLOP3.LUT P2, PT, PT, PT, UP2, 0x80, 0x8 ;  /* 0x000000000008781c */ /* 0x000fe40003f4f028 */
[----:B------:R-:W-:Y:S01]  /*0fa0*/  @P3 MOV R51, R11 ;  /* 0x0000000b00333202 */ /* 0x000fe20000000f00 */
[----:B------:R-:W-:Y:S01]  /*0fb0*/  @P4 IMAD.MOV.U32 R51, RZ, RZ, R9 ;  /* 0x000000ffff334224 */ /* 0x000fe200078e0009 */
[----:B------:R-:W-:-:S02]  /*0fc0*/  PLOP3.LUT P3, PT, PT, PT, UP2, 0x80, 0x8 ;  /* 0x000000000008781c */ /* 0x000fc40003f6f028 */
[----:B------:R-:W-:Y:S02]  /*0fd0*/  @P5 MOV R49, R10 ;  /* 0x0000000a00315202 */ /* 0x000fe40000000f00 */
[----:B------:R-:W-:Y:S02]  /*0fe0*/  PLOP3.LUT P5, PT, PT, PT, UP6, 0x80, 0x8 ;  /* 0x000000000008781c */ /* 0x000fe40003faf068 */
[----:B------:R-:W-:Y:S01]  /*0ff0*/  PLOP3.LUT P4, PT, PT, PT, UP6, 0x80, 0x8 ;  /* 0x000000000008781c */ /* 0x000fe20003f8f068 */
[----:B------:R-:W-:Y:S01]  /*1000*/  UISETP.EQ.AND UP6, UPT, UR5, 0x38, UPT ;  /* 0x000000380500788c */ /* 0x000fe2000bfc2270 */
[----:B------:R-:W-:Y:S01]  /*1010*/  @P0 MOV R49, R8 ;  /* 0x0000000800310202 */ /* 0x000fe20000000f00 */
[----:B------:R-:W-:Y:S01]  /*1020*/  @P2 IMAD.MOV.U32 R49, RZ, RZ, R6 ;  /* 0x000000ffff312224 */ /* 0x000fe200078e0006 */
[----:B------:R-:W-:Y:S01]  /*1030*/  PLOP3.LUT P0, PT, PT, PT, UP1, 0x80, 0x8 ;  /* 0x000000000008781c */ /* 0x000fe20003f0f018 */
[----:B------:R-:W-:Y:S01]  /*1040*/  UIADD3 UR5, UPT, UPT, UR5, 0x8, URZ ;  /* 0x0000000805057890 */ /* 0x000fe2000fffe0ff */
[----:B------:R-:W-:-:S02]  /*1050*/  @P1 MOV R51, R7 ;  /* 0x0000000700331202 */ /* 0x000fc40000000f00 */
[----:B------:R-:W-:Y:S02]  /*1060*/  PLOP3.LUT P1, PT, PT, PT, UP1, 0x80, 0x8 ;  /* 0x000000000008781c */ /* 0x000fe40003f2f018 */
[----:B------:R-:W-:Y:S02]  /*1070*/  PLOP3.LUT P2, PT, PT, PT, UP6, 0x80, 0x8 ;  /* 0x000000000008781c */ /* 0x000fe40003f4f068 */
[----:B------:R-:W-:Y:S02]  /*1080*/  @P3 MOV R51, R5 ;  /* 0x0000000500333202 */ /* 0x000fe40000000f00 */
[----:B------:R-:W-:-:S03]  /*1090*/  PLOP3.LUT P3, PT, PT, PT, UP6, 0x80, 0x8 ;  /* 0x000000000008781c */ /* 0x000fc60003f6f068 */
[----:B------:R-:W-:Y:S02]  /*10a0*/  @P0 MOV R49, R4 ;  /* 0x0000000400310202 */ /* 0x000fe40000000f00 */
[----:B------:R-:W-:Y:S02]  /*10b0*/  PLOP3.LUT P0, PT, PT, PT, UP4, 0x80, 0x8 ;  /* 0x000000000008781c */ /* 0x000fe40003f0f048 */
[----:B------:R-:W-:Y:S01]  /*10c0*/  @P1 IMAD.MOV.U32 R51, RZ, RZ, R3 ;  /* 0x000000ffff331224 */ /* 0x000fe200078e0003 */
[----:B------:R-:W-:Y:S02]  /*10d0*/  PLOP3.LUT P1, PT, PT, PT, UP2, 0x80, 0x8 ;  /* 0x000000000008781c */ /* 0x000fe40003f2f028 */
[----:B------:R-:W-:Y:S02]  /*10e0*/  @P2 MOV R49, R2 ;  /* 0x0000000200312202 */ /* 0x000fe40000000f00 */
[----:B------:R-:W-:Y:S02]  /*10f0*/  PLOP3.LUT P2, PT, PT, PT, UP3, 0x80, 0x8 ;  /* 0x000000000008781c */ /* 0x000fe40003f4f038 */
[----:B------:R-:W-:Y:S01]  /*1100*/  @P3 MOV R51, R0 ;  /* 0x0000000000333202 */ /* 0x000fe20000000f00 */
[----:B0-----:R-:W-:Y:S01]  /*1110*/  FFMA R49, R16, R40, R49 ;  /* 0x0000002810317223 */ /* 0x001fe20000000031 */
[----:B------:R-:W-:-:S03]  /*1120*/  PLOP3.LUT P3, PT, PT, PT, UP5, 0x80, 0x8 ;  /* 0x000000000008781c */ /* 0x000fc60003f6f058 */
[----:B------:R-:W-:Y:S01]  /*1130*/  FFMA R40, R40, R17, R51 ;  /* 0x0000001128287223 */ /* 0x000fe20000000033 */
[-C--:B------:R-:W-:Y:S02]  /*1140*/  FFMA R103, R18, R41.reuse, R49 ;  /* 0x0000002912677223 */ /* 0x080fe40000000031 */
[----:B------:R-:W0:Y:S01]  /*1150*/  LDS.128 R48, [R101+UR7+-0x10] ;  /* 0xfffff00765307984 */ /* 0x000e220008000c00 */
[----:B------:R-:W-:Y:S01]  /*1160*/  FFMA R40, R19, R41, R40 ;  /* 0x0000002913287223 */ /* 0x000fe20000000028 */
[----:B------:R-:W-:-:S03]  /*1170*/  FFMA R103, R20, R42, R103 ;  /* 0x0000002a14677223 */ /* 0x000fc60000000067 */
[----:B------:R-:W-:Y:S01]  /*1180*/  FFMA R40, R21, R42, R40 ;  /* 0x0000002a15287223 */ /* 0x000fe20000000028 */
[----:B------:R-:W-:-:S03]  /*1190*/  FFMA R103, R22, R43, R103 ;  /* 0x0000002b16677223 */ /* 0x000fc60000000067 */
[----:B------:R-:W-:Y:S01]  /*11a0*/  FFMA R43, R23, R43, R40 ;  /* 0x0000002b172b7223 */ /* 0x000fe20000000028 */
[----:B-1----:R-:W-:-:S03]  /*11b0*/  FFMA R103, R24, R52, R103 ;  /* 0x0000003418677223 */ /* 0x002fc60000000067 */
[----:B------:R-:W-:Y:S01]  /*11c0*/  FFMA R52, R52, R25, R43 ;  /* 0x0000001934347223 */ /* 0x000fe2000000002b */
[-C--:B------:R-:W-:Y:S01]  /*11d0*/  FFMA R103, R26, R53.reuse, R103 ;  /* 0x000000351a677223 */ /* 0x080fe20000000067 */
[----:B------:R-:W1:Y:S02]  /*11e0*/  LDS.128 R40, [R101+UR7] ;  /* 0x0000000765287984 */ /* 0x000e640008000c00 */
[----:B------:R-:W-:Y:S01]  /*11f0*/  FFMA R52, R27, R53, R52 ;  /* 0x000000351b347223 */ /* 0x000fe20000000034 */
[----:B------:R-:W-:-:S03]  /*1200*/  FFMA R103, R28, R54, R103 ;  /* 0x000000361c677223 */ /* 0x000fc60000000067 */
[----:B------:R-:W-:Y:S01]  /*1210*/  FFMA R52, R29, R54, R52 ;  /* 0x000000361d347223 */ /* 0x000fe20000000034 */
[----:B------:R-:W-:-:S03]  /*1220*/  FFMA R103, R30, R55, R103 ;  /* 0x000000371e677223 */ /* 0x000fc60000000067 */
[----:B------:R-:W-:Y:S01]  /*1230*/  FFMA R55, R31, R55, R52 ;  /* 0x000000371f377223 */ /* 0x000fe20000000034 */
[----:B--2---:R-:W-:-:S03]  /*1240*/  FFMA R103, R32, R44, R103 ;  /* 0x0000002c20677223 */ /* 0x004fc60000000067 */
[----:B------:R-:W-:Y:S01]  /*1250*/  FFMA R44, R44, R33, R55 ;  /* 0x000000212c2c7223 */ /* 0x000fe20000000037 */
[-C--:B------:R-:W-:Y:S01]  /*1260*/  FFMA R103, R34, R45.reuse, R103 ;  /* 0x0000002d22677223 */ /* 0x080fe20000000067 */
[----:B------:R-:W2:Y:S02]  /*1270*/  LDS.128 R52, [R101+UR7+0x10] ;  /* 0x0000100765347984 */ /* 0x000ea40008000c00 */
[----:B------:R-:W-:Y:S01]  /*1280*/  FFMA R44, R35, R45, R44 ;  /* 0x0000002d232c7223 */ /* 0x000fe2000000002c */
[----:B------:R-:W-:-:S03]  /*1290*/  FFMA R103, R36, R46, R103 ;  /* 0x0000002e24677223 */ /* 0x000fc60000000067 */
[----:B------:R-:W-:Y:S01]  /*12a0*/  FFMA R44, R37, R46, R44 ;  /* 0x0000002e252c7223 */ /* 0x000fe2000000002c */
[----:B------:R-:W-:-:S03]  /*12b0*/  FFMA R103, R38, R47, R103 ;  /* 0x0000002f26677223 */ /* 0x000fc60000000067 */
[----:B------:R-:W-:Y:S01]  /*12c0*/  FFMA R47, R39, R47, R44 ;  /* 0x0000002f272f7223 */ /* 0x000fe2000000002c */
[----:B0-----:R-:W-:-:S03]  /*12d0*/  FFMA R103, R56, R48, R103 ;  /* 0x0000003038677223 */ /* 0x001fc60000000067 */
[----:B------:R-:W-:Y:S01]  /*12e0*/  FFMA R48, R48, R57, R47 ;  /* 0x0000003930307223 */ /* 0x000fe2000000002f */
[-C--:B------:R-:W-:Y:S01]  /*12f0*/  FFMA R103, R58, R49.reuse, R103 ;  /* 0x000000313a677223 */ /* 0x080fe20000000067 */
[----:B------:R-:W0:Y:S02]  /*1300*/  LDS.128 R44, [R101+UR7+0x20] ;  /* 0x00002007652c7984 */ /* 0x000e240008000c00 */
        /* <DEDUP_REMOVED lines=8> */
[----:B------:R-:W1:Y:S01]  /*1390*/  LDS.128 R48, [R101+UR7+0x30] ;  /* 0x0000300765307984 */ /* 0x000e620008000c00 */
[----:B------:R-:W-:Y:S01]  /*13a0*/  UIADD3 UR7, UPT, UPT, UR7, 0x100, URZ ;  /* 0x0000010007077890 */ /* 0x000fe2000fffe0ff */
[----:B------:R-:W-:Y:S01]  /*13b0*/  FFMA R40, R67, R41, R40 ;  /* 0x0000002943287223 */ /* 0x000fe20000000028 */
[----:B------:R-:W-:-:S03]  /*13c0*/  FFMA R103, R68, R42, R103 ;  /* 0x0000002a44677223 */ /* 0x000fc60000000067 */
[----:B------:R-:W-:Y:S01]  /*13d0*/  FFMA R40, R69, R42, R40 ;  /* 0x0000002a45287223 */ /* 0x000fe20000000028 */
[----:B------:R-:W-:-:S03]  /*13e0*/  FFMA R103, R70, R43, R103 ;  /* 0x0000002b46677223 */ /* 0x000fc60000000067 */
[----:B------:R-:W-:Y:S01]  /*13f0*/  FFMA R43, R71, R43, R40 ;  /* 0x0000002b472b7223 */ /* 0x000fe20000000028 */
[----:B--2---:R-:W-:-:S03]  /*1400*/  FFMA R103, R72, R52, R103 ;  /* 0x0000003448677223 */ /* 0x004fc60000000067 */
[----:B------:R-:W-:Y:S01]  /*1410*/  FFMA R52, R52, R73, R43 ;  /* 0x0000004934347223 */ /* 0x000fe2000000002b */
[----:B------:R-:W-:-:S03]  /*1420*/  FFMA R103, R74, R53, R103 ;  /* 0x000000354a677223 */ /* 0x000fc60000000067 */
[----:B------:R-:W-:Y:S01]  /*1430*/  FFMA R52, R75, R53, R52 ;  /* 0x000000354b347223 */ /* 0x000fe20000000034 */
[----:B------:R-:W-:-:S03]  /*1440*/  FFMA R103, R76, R54, R103 ;  /* 0x000000364c677223 */ /* 0x000fc60000000067 */
[----:B------:R-:W-:Y:S01]  /*1450*/  FFMA R52, R77, R54, R52 ;  /* 0x000000364d347223 */ /* 0x000fe20000000034 */
[----:B------:R-:W-:-:S03]  /*1460*/  FFMA R103, R78, R55, R103 ;  /* 0x000000374e677223 */ /* 0x000fc60000000067 */
[----:B------:R-:W-:Y:S01]  /*1470*/  FFMA R55, R79, R55, R52 ;  /* 0x000000374f377223 */ /* 0x000fe20000000034 */
[----:B0-----:R-:W-:-:S03]  /*1480*/  FFMA R103, R80, R44, R103 ;  /* 0x0000002c50677223 */ /* 0x001fc60000000067 */
[----:B------:R-:W-:Y:S01]  /*1490*/  FFMA R44, R44, R81, R55 ;  /* 0x000000512c2c7223 */ /* 0x000fe20000000037 */
[----:B------:R-:W-:-:S03]  /*14a0*/  FFMA R103, R82, R45, R103 ;  /* 0x0000002d52677223 */ /* 0x000fc60000000067 */
[----:B------:R-:W-:Y:S01]  /*14b0*/  FFMA R44, R83, R45, R44 ;  /* 0x0000002d532c7223 */ /* 0x000fe2000000002c */
[----:B------:R-:W-:-:S03]  /*14c0*/  FFMA R103, R84, R46, R103 ;  /* 0x0000002e54677223 */ /* 0x000fc60000000067 */
[----:B------:R-:W-:Y:S01]  /*14d0*/  FFMA R44, R85, R46, R44 ;  /* 0x0000002e552c7223 */ /* 0x000fe2000000002c */
[----:B------:R-:W-:-:S03]  /*14e0*/  FFMA R103, R86, R47, R103 ;  /* 0x0000002f56677223 */ /* 0x000fc60000000067 */
[----:B------:R-:W-:Y:S01]  /*14f0*/  FFMA R47, R87, R47, R44 ;  /* 0x0000002f572f7223 */ /* 0x000fe2000000002c */
[----:B-1----:R-:W-:-:S03]  /*1500*/  FFMA R103, R88, R48, R103 ;  /* 0x0000003058677223 */ /* 0x002fc60000000067 */
[----:B------:R-:W-:Y:S01]  /*1510*/  FFMA R48, R48, R89, R47 ;  /* 0x0000005930307223 */ /* 0x000fe2000000002f */
[----:B------:R-:W-:-:S03]  /*1520*/  FFMA R103, R90, R49, R103 ;  /* 0x000000315a677223 */ /* 0x000fc60000000067 */
[----:B------:R-:W-:Y:S01]  /*1530*/  FFMA R48, R91, R49, R48 ;  /* 0x000000315b307223 */ /* 0x000fe20000000030 */
[----:B------:R-:W-:-:S03]  /*1540*/  FFMA R103, R92, R50, R103 ;  /* 0x000000325c677223 */ /* 0x000fc60000000067 */
[----:B------:R-:W-:Y:S01]  /*1550*/  FFMA R48, R93, R50, R48 ;  /* 0x000000325d307223 */ /* 0x000fe20000000030 */
[----:B------:R-:W-:-:S03]  /*1560*/  FFMA R103, R94, R51, R103 ;  /* 0x000000335e677223 */ /* 0x000fc60000000067 */
[----:B------:R-:W-:Y:S01]  /*1570*/  FFMA R48, R95, R51, R48 ;  /* 0x000000335f307223 */ /* 0x000fe20000000030 */
[--C-:B------:R-:W-:Y:S01]  /*1580*/  @P6 IMAD.MOV.U32 R96, RZ, RZ, R103.reuse ;  /* 0x000000ffff606224 */ /* 0x100fe200078e0067 */
[-C--:B------:R-:W-:Y:S01]  /*1590*/  @P5 MOV R14, R103.reuse ;  /* 0x00000067000e5202 */ /* 0x080fe20000000f00 */
[----:B------:R-:W-:Y:S01]  /*15a0*/  @P2 IMAD.MOV.U32 R8, RZ, RZ, R103 ;  /* 0x000000ffff082224 */ /* 0x000fe200078e0067 */
[-C--:B------:R-:W-:Y:S01]  /*15b0*/  @P3 MOV R12, R103.reuse ;  /* 0x00000067000c3202 */ /* 0x080fe20000000f00 */
[----:B------:R-:W-:Y:S01]  /*15c0*/  @P4 IMAD.MOV.U32 R13, RZ, RZ, R48 ;  /* 0x000000ffff0d4224 */ /* 0x000fe200078e0030 */
[----:B------:R-:W-:Y:S02]  /*15d0*/  @P6 MOV R15, R48 ;  /* 0x00000030000f6202 */ /* 0x000fe40000000f00 */
[----:B------:R-:W-:Y:S02]  /*15e0*/  PLOP3.LUT P6, PT, PT, PT, UP1, 0x80, 0x8 ;  /* 0x000000000008781c */ /* 0x000fe40003fcf018 */
[----:B------:R-:W-:-:S02]  /*15f0*/  @P0 MOV R10, R103 ;  /* 0x00000067000a0202 */ /* 0x000fc40000000f00 */
[-C--:B------:R-:W-:Y:S02]  /*1600*/  @P1 MOV R6, R103.reuse ;  /* 0x0000006700061202 */ /* 0x080fe40000000f00 */
[----:B------:R-:W-:Y:S02]  /*1610*/  PLOP3.LUT P5, PT, PT, PT, UP5, 0x80, 0x8 ;  /* 0x000000000008781c */ /* 0x000fe40003faf058 */
[----:B------:R-:W-:Y:S02]  /*1620*/  PLOP3.LUT P4, PT, PT, PT, UP4, 0x80, 0x8 ;  /* 0x000000000008781c */ /* 0x000fe40003f8f048 */
[----:B------:R-:W-:Y:S02]  /*1630*/  PLOP3.LUT P3, PT, PT, PT, UP6, 0x80, 0x8 ;  /* 0x000000000008781c */ /* 0x000fe40003f6f068 */
[----:B------:R-:W-:Y:S02]  /*1640*/  PLOP3.LUT P0, PT, PT, PT, UP3, 0x80, 0x8 ;  /* 0x000000000008781c */ /* 0x000fe40003f0f038 */
[----:B------:R-:W-:-:S02]  /*1650*/  @P6 MOV R4, R103 ;  /* 0x0000006700046202 */ /* 0x000fc40000000f00 */
[----:B------:R-:W-:Y:S02]  /*1660*/  PLOP3.LUT P2, PT, PT, PT, UP2, 0x80, 0x8 ;  /* 0x000000000008781c */ /* 0x000fe40003f4f028 */
[----:B------:R-:W-:Y:S01]  /*1670*/  PLOP3.LUT P1, PT, PT, PT, UP1, 0x80, 0x8 ;  /* 0x000000000008781c */ /* 0x000fe20003f2f018 */
[----:B------:R-:W-:Y:S01]  /*1680*/  UISETP.NE.AND UP1, UPT, UR7, 0x840, UPT ;  /* 0x000008400700788c */ /* 0x000fe2000bf25270 */
[----:B------:R-:W-:Y:S02]  /*1690*/  PLOP3.LUT P6, PT, PT, PT, UP6, 0x80, 0x8 ;  /* 0x000000000008781c */ /* 0x000fe40003fcf068 */
[-C--:B------:R-:W-:Y:S01]  /*16a0*/  @P5 MOV R11, R48.reuse ;  /* 0x00000030000b5202 */ /* 0x080fe20000000f00 */
[----:B------:R-:W-:Y:S01]  /*16b0*/  @P3 IMAD.MOV.U32 R2, RZ, RZ, R103 ;  /* 0x000000ffff023224 */ /* 0x000fe200078e0067 */
[----:B------:R-:W-:Y:S01]  /*16c0*/  @P4 MOV R9, R48 ;  /* 0x0000003000094202 */ /* 0x000fe20000000f00 */
[----:B------:R-:W-:-:S04]  /*16d0*/  @P0 IMAD.MOV.U32 R7, RZ, RZ, R48 ;  /* 0x000000ffff070224 */ /* 0x000fc800078e0030 */
[-C--:B------:R-:W-:Y:S02]  /*16e0*/  @P2 MOV R5, R48.reuse ;  /* 0x0000003000052202 */ /* 0x080fe40000000f00 */
[----:B------:R-:W-:Y:S02]  /*16f0*/  @P1 MOV R3, R48 ;  /* 0x0000003000031202 */ /* 0x000fe40000000f00 */
[----:B------:R-:W-:Y:S01]  /*1700*/  @P6 IMAD.MOV.U32 R0, RZ, RZ, R48 ;  /* 0x000000ffff006224 */ /* 0x000fe200078e0030 */
[----:B------:R-:W-:Y:S06]  /*1710*/  BRA.U UP1, `(.L_x_0) ;  /* 0xfffffff501c07547 */ /* 0x000fec000b83ffff */
[----:B------:R0:W1:Y:S01]  /*1720*/  LDS.64 R16, [R100+0x3100] ;  /* 0x0031000064107984 */ /* 0x0000620000000a00 */
[----:B------:R-:W-:-:S03]  /*1730*/  UMOV UR5, URZ ;  /* 0x000000ff00057c82 */ /* 0x000fc60008000000 */
        /* <DEDUP_REMOVED lines=31> */
.L_x_1:
[----:B------:R-:W-:Y:S02]  /*1930*/  USHF.L.U32 UR7, UR5, 0x1, URZ ;  /* 0x0000000105077899 */ /* 0x000fe400080006ff */
[----:B0-----:R-:W-:Y:S01]  /*1940*/  LEA R100, R99, UR5, 0x3 ;  /* 0x0000000563647c11 */ /* 0x001fe2000f8e18ff */
[----:B------:R-:W-:Y:S02]  /*1950*/  UIADD3 UR5, UPT, UPT, UR5, 0x1, URZ ;  /* 0x0000000105057890 */ /* 0x000fe4000fffe0ff */
[----:B------:R-:W-:Y:S01]  /*1960*/  USHF.L.U32 UR7, UR7, 0x2, URZ ;  /* 0x0000000207077899 */ /* 0x000fe200080006ff */
[----:B------:R-:W-:-:S03]  /*1970*/  SHF.L.U32 R100, R100, 0x6, RZ ;  /* 0x0000000664647819 */ /* 0x000fc600000006ff */
[----:B------:R-:W-:Y:S01]  /*1980*/  UISETP.EQ.AND UP6, UPT, UR7, 0x8, UPT ;  /* 0x000000080700788c */ /* 0x000fe2000bfc2270 */
[----:B------:R-:W-:Y:S01]  /*1990*/  LEA R100, R100, UR6, 0x2 ;  /* 0x0000000664647c11 */ /* 0x000fe2000f8e10ff */
[----:B------:R-:W-:Y:S02]  /*19a0*/  UISETP.EQ.AND UP5, UPT, UR7, 0x10, UPT ;  /* 0x000000100700788c */ /* 0x000fe4000bfa2270 */
[----:B------:R-:W-:Y:S01]  /*19b0*/  ISETP.EQ.AND P6, PT, RZ, UR7, PT ;  /* 0x00000007ff007c0c */ /* 0x000fe2000bfc2270 */
[----:B------:R-:W-:Y:S01]  /*19c0*/  UISETP.EQ.AND UP4, UPT, UR7, 0x18, UPT ;  /* 0x000000180700788c */ /* 0x000fe2000bf82270 */
[----:B------:R-:W-:Y:S01]  /*19d0*/  PLOP3.LUT P0, PT, PT, PT, UP6, 0x80, 0x8 ;  /* 0x000000000008781c */ /* 0x000fe20003f0f068 */
[----:B------:R-:W0:Y:S01]  /*19e0*/  LDS.128 R40, [R100+0x80] ;  /* 0x0000800064287984 */ /* 0x000e220000000c00 */
[----:B------:R-:W-:Y:S01]  /*19f0*/  PLOP3.LUT P1, PT, PT, PT, UP6, 0x80, 0x8 ;  /* 0x000000000008781c */ /* 0x000fe20003f2f068 */
[----:B------:R-:W-:Y:S01]  /*1a00*/  UISETP.EQ.AND UP3, UPT, UR7, 0x20, UPT ;  /* 0x000000200700788c */ /* 0x000fe2000bf62270 */
[----:B------:R-:W-:Y:S01]  /*1a10*/  PLOP3.LUT P2, PT, PT, PT, UP5, 0x80, 0x8 ;  /* 0x000000000008781c */ /* 0x000fe20003f4f058 */
[----:B------:R-:W-:Y:S01]  /*1a20*/  UISETP.EQ.AND UP2, UPT, UR7, 0x28, UPT ;  /* 0x000000280700788c */ /* 0x000fe2000bf42270 */
[----:B------:R-:W-:Y:S01]  /*1a30*/  PLOP3.LUT P3, PT, PT, PT, UP5, 0x80, 0x8 ;  /* 0x000000000008781c */ /* 0x000fe20003f6f058 */
[----:B------:R-:W-:Y:S01]  /*1a40*/  UISETP.EQ.AND UP1, UPT, UR7, 0x30, UPT ;  /* 0x000000300700788c */ /* 0x000fe2000bf22270 */
[----:B------:R-:W-:Y:S01]  /*1a50*/  PLOP3.LUT P5, PT, PT, PT, UP4, 0x80, 0x8 ;  /* 0x000000000008781c */ /* 0x000fe20003faf048 */
[----:B------:R-:W1:Y:S01]  /*1a60*/  LDS.128 R52, [R100+0x90] ;  /* 0x0000900064347984 */ /* 0x000e620000000c00 */
[----:B------:R-:W-:Y:S01]  /*1a70*/  PLOP3.LUT P4, PT, PT, PT, UP4, 0x80, 0x8 ;  /* 0x000000000008781c */ /* 0x000fe20003f8f048 */
[----:B------:R-:W-:Y:S01]  /*1a80*/  @P6 IMAD.MOV.U32 R51, RZ, RZ, R15 ;  /* 0x000000ffff336224 */ /* 0x000fe200078e000f */
[----:B------:R-:W-:Y:S01]  /*1a90*/  @P6 MOV R49, R96 ;  /* 0x0000006000316202 */ /* 0x000fe20000000f00 */
[----:B------:R-:W2:Y:S01]  /*1aa0*/  LDS.128 R44, [R100+0xa0] ;  /* 0x0000a000642c7984 */ /* 0x000ea20000000c00 */
[----:B------:R-:W-:-:S02]  /*1ab0*/  @P0 MOV R49, R14 ;  /* 0x0000000e00310202 */ /* 0x000fc40000000f00 */
        /* <DEDUP_REMOVED lines=14> */
[----:B------:R-:W-:Y:S02]  /*1ba0*/  PLOP3.LUT P0, PT, PT, PT, UP1, 0x80, 0x8 ;  /* 0x000000000008781c */ /* 0x000fe40003f0f018 */
        /* <DEDUP_REMOVED lines=16> */
[----:B------:R-:W0:Y:S01]  /*1cb0*/  LDS.128 R48, [R100+0xb0] ;  /* 0x0000b00064307984 */ /* 0x000e220000000c00 */
        /* <DEDUP_REMOVED lines=8> */
[----:B------:R-:W1:Y:S02]  /*1d40*/  LDS.128 R40, [R100+0xc0] ;  /* 0x0000c00064287984 */ /* 0x000e640000000c00 */
        /* <DEDUP_REMOVED lines=8> */
[----:B------:R-:W2:Y:S02]  /*1dd0*/  LDS.128 R52, [R100+0xd0] ;  /* 0x0000d00064347984 */ /* 0x000ea40000000c00 */
        /* <DEDUP_REMOVED lines=8> */
[----:B------:R-:W0:Y:S02]  /*1e60*/  LDS.128 R44, [R100+0xe0] ;  /* 0x0000e000642c7984 */ /* 0x000e240000000c00 */
        /* <DEDUP_REMOVED lines=64> */
[----:B------:R-:W-:Y:S05]  /*2270*/  BRA.U UP0, `(.L_x_2) ;  /* 0xffffffdd00e87547 */ /* 0x000fea000b83ffff */
[----:B------:R-:W0:Y:S01]  /*2280*/  S2UR UR4, SR_CTAID.X ;  /* 0x00000000000479c3 */ /* 0x000e220000002500 */
[----:B------:R-:W-:-:S04]  /*2290*/  ULOP3.LUT UR8, UR8, 0x1, URZ, 0xc0, !UPT ;  /* 0x0000000108087892 */ /* 0x000fc8000f8ec0ff */
[----:B------:R-:W-:-:S03]  /*22a0*/  UISETP.NE.U32.AND UP0, UPT, UR8, 0x1, UPT ;  /* 0x000000010800788c */ /* 0x000fc6000bf05070 */
[----:B------:R-:W1:Y:S01]  /*22b0*/  LDC.64 R16, c[0x0][0x390] ;  /* 0x0000e400ff107b82 */ /* 0x000e620000000a00 */
[----:B------:R-:W-:Y:S02]  /*22c0*/  USEL UR5, URZ, 0x62, UP0 ;  /* 0x00000062ff057887 */ /* 0x000fe40008000000 */
[----:B0-----:R-:W-:-:S04]  /*22d0*/  USHF.R.U32.HI UR4, URZ, 0x1, UR4 ;  /* 0x00000001ff047899 */ /* 0x001fc80008011604 */
[----:B------:R-:W-:-:S06]  /*22e0*/  UIMAD UR4, UR4, 0x1880, UR5 ;  /* 0x00001880040478a4 */ /* 0x000fcc000f8e0205 */
[----:B------:R-:W-:-:S05]  /*22f0*/  MOV R18, UR4 ;  /* 0x0000000400127c02 */ /* 0x000fca0008000f00 */
[----:B------:R-:W-:-:S05]  /*2300*/  IMAD R99, R99, 0x620, R18 ;  /* 0x0000062063637824 */ /* 0x000fca00078e0212 */
[----:B------:R-:W-:-:S05]  /*2310*/  IADD3 R99, PT, PT, R98, R99, RZ ;  /* 0x0000006362637210 */ /* 0x000fca0007ffe0ff */
[----:B-1----:R-:W-:-:S05]  /*2320*/  IMAD.WIDE.U32 R16, R99, 0x4, R16 ;  /* 0x0000000463107825 */ /* 0x002fca00078e0010 */
[----:B------:R-:W-:Y:S04]  /*2330*/  STG.E desc[UR10][R16.64], R96 ;  /* 0x0000006010007986 */ /* 0x000fe8000c10190a */
        /* <DEDUP_REMOVED lines=14> */
[----:B------:R-:W-:Y:S01]  /*2420*/  STG.E desc[UR10][R16.64+0x1574], R0 ;  /* 0x0015740010007986 */ /* 0x000fe2000c10190a */
[----:B------:R-:W-:Y:S05]  /*2430*/  EXIT ;  /* 0x000000000000794d */ /* 0x000fea0003800000 */
.L_x_3:
[----:B------:R-:W-:-:S00]  /*2440*/  BRA `(.L_x_3) ;  /* 0xfffffffc00fc7947 */ /* 0x000fc0000383ffff */
[----:B------:R-:W-:-:S00]  /*2450*/  NOP ;  /* 0x0000000000007918 */ /* 0x000fc00000000000 */
        /* <DEDUP_REMOVED lines=10> */
.L_x_4:


//--------------------- .nv.shared.candidate0     --------------------------
	.section	.nv.shared.candidate0,"aw",@nobits
	.sectionflags	@""
	.align	4
.nv.shared.candidate0:
	.zero		34304


//--------------------- .nv.shared.reserved.0     --------------------------
	.section	.nv.shared.reserved.0,"aw",@nobits
	.weak		__nv_reservedSMEM_offset_0_alias
	.size		__nv_reservedSMEM_offset_0_alias, 0, 64
	.other		__nv_reservedSMEM_offset_0_alias,@"STO_CUDA_RESERVED_SHARED STV_DEFAULT"
__nv_reservedSMEM_offset_0_alias:
	.zero		0
	.zero		64


//--------------------- .nv.constant0.candidate0  --------------------------
	.section	.nv.constant0.candidate0,"a",@progbits
	.sectionflags	@""
	.align	4
.nv.constant0.candidate0:
	.zero		920


//--------------------- SYMBOLS --------------------------

	.type		.nv.reservedSmem.offset0,@object
	.size		.nv.reservedSmem.offset0,0x4
	.type		.nv.reservedSmem.cap,@object
	.size		.nv.reservedSmem.cap,0x4
